	.target	sm_90a

	.elftype	@"ET_EXEC"


//--------------------- .note.nv.tkinfo           --------------------------
	.section	.note.nv.tkinfo,"",@"SHT_NOTE"
	.sectionflags	@"SHF_NOTE_NV_TKINFO"
	.tkinfo
        /*0018*/ 	.word	0x00000002
        /*0030*/ 	.string	""
        /*0030*/ 	.string	"ptxas"
        /*0030*/ 	.string	"Cuda compilation tools, release 13.0, V13.0.88"
        /*0030*/ 	.string	"Build cuda_13.0.r13.0/compiler.36424714_0"
        /*0030*/ 	.string	"-arch sm_90a -m 64 "



//--------------------- .note.nv.cuinfo           --------------------------
	.section	.note.nv.cuinfo,"",@"SHT_NOTE"
	.sectionflags	@"SHF_NOTE_NV_CUINFO"
        /*0018*/ 	.short	0x0002
        /*001a*/ 	.short	0x005a
        /*001c*/ 	.short	0x0082
	.zero		2


//--------------------- .nv.info                  --------------------------
	.section	.nv.info,"",@"SHT_CUDA_INFO"
	.align	4


	//----- nvinfo : EIATTR_REGCOUNT
	.align		4
        /*0000*/ 	.byte	0x04, 0x2f
        /*0002*/ 	.short	(.L_12 - .L_11)
	.align		4
.L_11:
        /*0004*/ 	.word	index@(_ZN7cutlass13device_kernelINS_4gemm6kernel13GemmUniversalIN4cute5tupleIJiiiiEEENS1_10collective13CollectiveMmaINS1_37MainloopSm90TmaGmmaWarpSpecializedFP8ILi7ENS5_IJNS4_1CILi1EEESB_SB_EEENS1_35KernelTmaWarpSpecializedCooperativeEEENS5_IJNSA_ILi256EEENSA_ILi128EEESG_EEENS_12float_e4m3_tENS5_IJlSB_lEEESI_SJ_NS4_8TiledMMAINS4_8MMA_AtomIJNS4_4SM904GMMA31MMA_64x128x32_F32E4M3E4M3_SS_TNILNSN_7ScaleInE1ELSP_1EEEEEENS4_6LayoutINS5_IJNSA_ILi2EEESB_SB_EEENS5_IJSB_NSA_ILi0EEESV_EEEEENS5_IJNS4_10UnderscoreESY_SY_EEEEENS4_13SM90_TMA_LOADENS4_14ComposedLayoutINS4_7SwizzleILi3ELi4ELi3EEENS4_18smem_ptr_flag_bitsILi8EEENSS_INS5_IJNSA_ILi8EEESG_EEENS5_IJSG_SB_EEEEEEEvNS4_8identityES11_S1B_vS1C_EENS_8epilogue10collective6detail29Sm90TmaWarpSpecializedAdapterINS1F_15DefaultEpilogueISI_SJ_SJ_NS1E_6thread17LinearCombinationISI_Li1EffLNS1J_9ScaleType4KindE0ELNS_15FloatRoundStyleE2ESI_EENS1_15EpilogueDefaultEEEEEvvEEEEvNT_6ParamsE)
        /*0008*/ 	.word	0x000000a8


	//----- nvinfo : EIATTR_FRAME_SIZE
	.align		4
.L_12:
        /*000c*/ 	.byte	0x04, 0x11
        /*000e*/ 	.short	(.L_14 - .L_13)
	.align		4
.L_13:
        /*0010*/ 	.word	index@(_ZN7cutlass13device_kernelINS_4gemm6kernel13GemmUniversalIN4cute5tupleIJiiiiEEENS1_10collective13CollectiveMmaINS1_37MainloopSm90TmaGmmaWarpSpecializedFP8ILi7ENS5_IJNS4_1CILi1EEESB_SB_EEENS1_35KernelTmaWarpSpecializedCooperativeEEENS5_IJNSA_ILi256EEENSA_ILi128EEESG_EEENS_12float_e4m3_tENS5_IJlSB_lEEESI_SJ_NS4_8TiledMMAINS4_8MMA_AtomIJNS4_4SM904GMMA31MMA_64x128x32_F32E4M3E4M3_SS_TNILNSN_7ScaleInE1ELSP_1EEEEEENS4_6LayoutINS5_IJNSA_ILi2EEESB_SB_EEENS5_IJSB_NSA_ILi0EEESV_EEEEENS5_IJNS4_10UnderscoreESY_SY_EEEEENS4_13SM90_TMA_LOADENS4_14ComposedLayoutINS4_7SwizzleILi3ELi4ELi3EEENS4_18smem_ptr_flag_bitsILi8EEENSS_INS5_IJNSA_ILi8EEESG_EEENS5_IJSG_SB_EEEEEEEvNS4_8identityES11_S1B_vS1C_EENS_8epilogue10collective6detail29Sm90TmaWarpSpecializedAdapterINS1F_15DefaultEpilogueISI_SJ_SJ_NS1E_6thread17LinearCombinationISI_Li1EffLNS1J_9ScaleType4KindE0ELNS_15FloatRoundStyleE2ESI_EENS1_15EpilogueDefaultEEEEEvvEEEEvNT_6ParamsE)
        /*0014*/ 	.word	0x000000f0


	//----- nvinfo : EIATTR_MIN_STACK_SIZE
	.align		4
.L_14:
        /*0018*/ 	.byte	0x04, 0x12
        /*001a*/ 	.short	(.L_16 - .L_15)
	.align		4
.L_15:
        /*001c*/ 	.word	index@(_ZN7cutlass13device_kernelINS_4gemm6kernel13GemmUniversalIN4cute5tupleIJiiiiEEENS1_10collective13CollectiveMmaINS1_37MainloopSm90TmaGmmaWarpSpecializedFP8ILi7ENS5_IJNS4_1CILi1EEESB_SB_EEENS1_35KernelTmaWarpSpecializedCooperativeEEENS5_IJNSA_ILi256EEENSA_ILi128EEESG_EEENS_12float_e4m3_tENS5_IJlSB_lEEESI_SJ_NS4_8TiledMMAINS4_8MMA_AtomIJNS4_4SM904GMMA31MMA_64x128x32_F32E4M3E4M3_SS_TNILNSN_7ScaleInE1ELSP_1EEEEEENS4_6LayoutINS5_IJNSA_ILi2EEESB_SB_EEENS5_IJSB_NSA_ILi0EEESV_EEEEENS5_IJNS4_10UnderscoreESY_SY_EEEEENS4_13SM90_TMA_LOADENS4_14ComposedLayoutINS4_7SwizzleILi3ELi4ELi3EEENS4_18smem_ptr_flag_bitsILi8EEENSS_INS5_IJNSA_ILi8EEESG_EEENS5_IJSG_SB_EEEEEEEvNS4_8identityES11_S1B_vS1C_EENS_8epilogue10collective6detail29Sm90TmaWarpSpecializedAdapterINS1F_15DefaultEpilogueISI_SJ_SJ_NS1E_6thread17LinearCombinationISI_Li1EffLNS1J_9ScaleType4KindE0ELNS_15FloatRoundStyleE2ESI_EENS1_15EpilogueDefaultEEEEEvvEEEEvNT_6ParamsE)
        /*0020*/ 	.word	0x000000f0
.L_16:


//--------------------- .nv.compat                --------------------------
	.section	.nv.compat,"",@"SHT_CUDA_COMPAT_INFO"
	.align	4
        /*0000*/ 	.byte	0x02, 0x09, 0x01, 0x00, 0x02, 0x02, 0x04, 0x00, 0x02, 0x05, 0x05, 0x00, 0x03, 0x07, 0x01, 0x01
        /*0010*/ 	.byte	0x02, 0x03, 0x01, 0x00, 0x02, 0x06, 0x01, 0x00, 0x04, 0x0b, 0x08, 0x00, 0x00, 0x00, 0x00, 0x00
        /*0020*/ 	.byte	0x00, 0x00, 0x00, 0x00


//--------------------- .nv.info._ZN7cutlass13device_kernelINS_4gemm6kernel13GemmUniversalIN4cute5tupleIJiiiiEEENS1_10collective13CollectiveMmaINS1_37MainloopSm90TmaGmmaWarpSpecializedFP8ILi7ENS5_IJNS4_1CILi1EEESB_SB_EEENS1_35KernelTmaWarpSpecializedCooperativeEEENS5_IJNSA_ILi256EEENSA_ILi128EEESG_EEENS_12float_e4m3_tENS5_IJlSB_lEEESI_SJ_NS4_8TiledMMAINS4_8MMA_AtomIJNS4_4SM904GMMA31MMA_64x128x32_F32E4M3E4M3_SS_TNILNSN_7ScaleInE1ELSP_1EEEEEENS4_6LayoutINS5_IJNSA_ILi2EEESB_SB_EEENS5_IJSB_NSA_ILi0EEESV_EEEEENS5_IJNS4_10UnderscoreESY_SY_EEEEENS4_13SM90_TMA_LOADENS4_14ComposedLayoutINS4_7SwizzleILi3ELi4ELi3EEENS4_18smem_ptr_flag_bitsILi8EEENSS_INS5_IJNSA_ILi8EEESG_EEENS5_IJSG_SB_EEEEEEEvNS4_8identityES11_S1B_vS1C_EENS_8epilogue10collective6detail29Sm90TmaWarpSpecializedAdapterINS1F_15DefaultEpilogueISI_SJ_SJ_NS1E_6thread17LinearCombinationISI_Li1EffLNS1J_9ScaleType4KindE0ELNS_15FloatRoundStyleE2ESI_EENS1_15EpilogueDefaultEEEEEvvEEEEvNT_6ParamsE --------------------------
	.section	.nv.info._ZN7cutlass13device_kernelINS_4gemm6kernel13GemmUniversalIN4cute5tupleIJiiiiEEENS1_10collective13CollectiveMmaINS1_37MainloopSm90TmaGmmaWarpSpecializedFP8ILi7ENS5_IJNS4_1CILi1EEESB_SB_EEENS1_35KernelTmaWarpSpecializedCooperativeEEENS5_IJNSA_ILi256EEENSA_ILi128EEESG_EEENS_12float_e4m3_tENS5_IJlSB_lEEESI_SJ_NS4_8TiledMMAINS4_8MMA_AtomIJNS4_4SM904GMMA31MMA_64x128x32_F32E4M3E4M3_SS_TNILNSN_7ScaleInE1ELSP_1EEEEEENS4_6LayoutINS5_IJNSA_ILi2EEESB_SB_EEENS5_IJSB_NSA_ILi0EEESV_EEEEENS5_IJNS4_10UnderscoreESY_SY_EEEEENS4_13SM90_TMA_LOADENS4_14ComposedLayoutINS4_7SwizzleILi3ELi4ELi3EEENS4_18smem_ptr_flag_bitsILi8EEENSS_INS5_IJNSA_ILi8EEESG_EEENS5_IJSG_SB_EEEEEEEvNS4_8identityES11_S1B_vS1C_EENS_8epilogue10collective6detail29Sm90TmaWarpSpecializedAdapterINS1F_15DefaultEpilogueISI_SJ_SJ_NS1E_6thread17LinearCombinationISI_Li1EffLNS1J_9ScaleType4KindE0ELNS_15FloatRoundStyleE2ESI_EENS1_15EpilogueDefaultEEEEEvvEEEEvNT_6ParamsE,"",@"SHT_CUDA_INFO"
	.sectionflags	@""
	.align	4


	//----- nvinfo : EIATTR_CUDA_API_VERSION
	.align		4
        /*0000*/ 	.byte	0x04, 0x37
        /*0002*/ 	.short	(.L_18 - .L_17)
.L_17:
        /*0004*/ 	.word	0x00000082


	//----- nvinfo : EIATTR_KPARAM_INFO
	.align		4
.L_18:
        /*0008*/ 	.byte	0x04, 0x17
        /*000a*/ 	.short	(.L_20 - .L_19)
.L_19:
        /*000c*/ 	.word	0x00000000
        /*0010*/ 	.short	0x0000
        /*0012*/ 	.short	0x0070
        /*0014*/ 	.byte	0x00, 0xf0, 0x01, 0x10


	//----- nvinfo : EIATTR_SPARSE_MMA_MASK
	.align		4
.L_20:
        /*0018*/ 	.byte	0x03, 0x50
        /*001a*/ 	.short	0x0000


	//----- nvinfo : EIATTR_MAXREG_COUNT
	.align		4
        /*001c*/ 	.byte	0x03, 0x1b
        /*001e*/ 	.short	0x00a8


	//----- nvinfo : EIATTR_NUM_BARRIERS
	.align		4
        /*0020*/ 	.byte	0x02, 0x4c
        /*0022*/ 	.byte	0x01
	.zero		1


	//----- nvinfo : EIATTR_ANNOTATIONS
	.align		4
        /*0024*/ 	.byte	0x04, 0x55
        /*0026*/ 	.short	(.L_22 - .L_21)


	//   ....[0]....
.L_21:
        /*0028*/ 	.word	0x00000001
        /*002c*/ 	.byte	0xf0, 0x05, 0x00, 0x00, 0x01, 0x00, 0x00, 0x00, 0x10, 0x06, 0x00, 0x00, 0x01, 0x00, 0x00, 0x00
        /* <DEDUP_REMOVED lines=185> */
        /*0bcc*/ 	.byte	0x30, 0x06, 0x01, 0x00


	//----- nvinfo : EIATTR_MERCURY_ISA_VERSION
	.align		4
.L_22:
        /*0bd0*/ 	.byte	0x03, 0x5f
        /*0bd2*/ 	.short	0x0101


	//----- nvinfo : EIATTR_INT_WARP_WIDE_INSTR_OFFSETS
	.align		4
        /*0bd4*/ 	.byte	0x04, 0x31
        /*0bd6*/ 	.short	(.L_24 - .L_23)


	//   ....[0]....
.L_23:
        /*0bd8*/ 	.word	0x000004c0


	//   ....[1]....
        /*0bdc*/ 	.word	0x000004d0


	//   ....[2]....
        /*0be0*/ 	.word	0x00000600


	//----- nvinfo : EIATTR_COOP_GROUP_MASK_REGIDS
	.align		4
.L_24:
        /*0be4*/ 	.byte	0x04, 0x29
        /*0be6*/ 	.short	(.L_26 - .L_25)


	//   ....[0]....
.L_25:
        /*0be8*/ 	.word	0xffffffff


	//   ....[1]....
        /*0bec*/ 	.word	0xffffffff


	//   ....[2]....
        /*0bf0*/ 	.word	0xffffffff


	//   ....[3]....
        /*0bf4*/ 	.word	0xffffffff


	//   ....[4]....
        /*0bf8*/ 	.word	0xffffffff


	//----- nvinfo : EIATTR_COOP_GROUP_INSTR_OFFSETS
	.align		4
.L_26:
        /*0bfc*/ 	.byte	0x04, 0x28
        /*0bfe*/ 	.short	(.L_28 - .L_27)


	//   ....[0]....
.L_27:
        /*0c00*/ 	.word	0x00000070


	//   ....[1]....
        /*0c04*/ 	.word	0x00000080


	//   ....[2]....
        /*0c08*/ 	.word	0x000001a0


	//   ....[3]....
        /*0c0c*/ 	.word	0x00000410


	//   ....[4]....
        /*0c10*/ 	.word	0x00001350


	//----- nvinfo : EIATTR_REG_RECONFIG
	.align		4
.L_28:
        /*0c14*/ 	.byte	0x01, 0x54
	.zero		2


	//----- nvinfo : EIATTR_MBARRIER_INSTR_OFFSETS
	.align		4
        /*0c18*/ 	.byte	0x04, 0x39
        /*0c1a*/ 	.short	(.L_30 - .L_29)


	//   ....[0]....
.L_29:
        /*0c1c*/ 	.word	0x00000320
        /*0c20*/ 	.word	0x000000ff
        /*0c24*/ 	.word	0x00000000
        /*0c28*/ 	.short	0x0100
        /*0c2a*/ 	.byte	0x09
	.zero		1


	//   ....[1]....
        /*0c2c*/ 	.word	0x00000330
        /*0c30*/ 	.word	0x000000ff
        /*0c34*/ 	.word	0x00000038
        /*0c38*/ 	.short	0x0100
        /*0c3a*/ 	.byte	0x09
	.zero		1


	//   ....[2]....
        /*0c3c*/ 	.word	0x00000340
        /*0c40*/ 	.word	0x000000ff
        /*0c44*/ 	.word	0x00000008
        /*0c48*/ 	.short	0x0100
        /*0c4a*/ 	.byte	0x09
	.zero		1


	//   ....[3]....
        /*0c4c*/ 	.word	0x00000350
        /*0c50*/ 	.word	0x000000ff
        /*0c54*/ 	.word	0x00000040
        /*0c58*/ 	.short	0x0100
        /*0c5a*/ 	.byte	0x09
	.zero		1


	//   ....[4]....
        /*0c5c*/ 	.word	0x00000360
        /*0c60*/ 	.word	0x000000ff
        /*0c64*/ 	.word	0x00000010
        /*0c68*/ 	.short	0x0100
        /*0c6a*/ 	.byte	0x09
	.zero		1


	//   ....[5]....
        /*0c6c*/ 	.word	0x00000370
        /*0c70*/ 	.word	0x000000ff
        /*0c74*/ 	.word	0x00000048
        /*0c78*/ 	.short	0x0100
        /*0c7a*/ 	.byte	0x09
	.zero		1


	//   ....[6]....
        /*0c7c*/ 	.word	0x00000380
        /*0c80*/ 	.word	0x000000ff
        /*0c84*/ 	.word	0x00000018
        /*0c88*/ 	.short	0x0100
        /*0c8a*/ 	.byte	0x09
	.zero		1


	//   ....[7]....
        /*0c8c*/ 	.word	0x00000390
        /*0c90*/ 	.word	0x000000ff
        /*0c94*/ 	.word	0x00000050
        /*0c98*/ 	.short	0x0100
        /*0c9a*/ 	.byte	0x09
	.zero		1


	//   ....[8]....
        /*0c9c*/ 	.word	0x000003a0
        /*0ca0*/ 	.word	0x000000ff
        /*0ca4*/ 	.word	0x00000020
        /*0ca8*/ 	.short	0x0100
        /*0caa*/ 	.byte	0x09
	.zero		1


	//   ....[9]....
        /*0cac*/ 	.word	0x000003b0
        /*0cb0*/ 	.word	0x000000ff
        /*0cb4*/ 	.word	0x00000058
        /*0cb8*/ 	.short	0x0100
        /*0cba*/ 	.byte	0x09
	.zero		1


	//   ....[10]....
        /*0cbc*/ 	.word	0x000003c0
        /*0cc0*/ 	.word	0x000000ff
        /*0cc4*/ 	.word	0x00000028
        /*0cc8*/ 	.short	0x0100
        /*0cca*/ 	.byte	0x09
	.zero		1


	//   ....[11]....
        /*0ccc*/ 	.word	0x000003d0
        /*0cd0*/ 	.word	0x000000ff
        /*0cd4*/ 	.word	0x00000060
        /*0cd8*/ 	.short	0x0100
        /*0cda*/ 	.byte	0x09
	.zero		1


	//   ....[12]....
        /*0cdc*/ 	.word	0x000003e0
        /*0ce0*/ 	.word	0x000000ff
        /*0ce4*/ 	.word	0x00000030
        /*0ce8*/ 	.short	0x0100
        /*0cea*/ 	.byte	0x09
	.zero		1


	//   ....[13]....
        /*0cec*/ 	.word	0x000003f0
        /*0cf0*/ 	.word	0x000000ff
        /*0cf4*/ 	.word	0x00000068
        /*0cf8*/ 	.short	0x0100
        /*0cfa*/ 	.byte	0x09
	.zero		1


	//   ....[14]....
        /*0cfc*/ 	.word	0x00000630
        /*0d00*/ 	.word	0x000000ff
        /*0d04*/ 	.word	0x00000080
        /*0d08*/ 	.short	0x0100
        /*0d0a*/ 	.byte	0x06
	.zero		1


	//   ....[15]....
        /*0d0c*/ 	.word	0x00000640
        /*0d10*/ 	.word	0x000000ff
        /*0d14*/ 	.word	0x00000088
        /*0d18*/ 	.short	0x0100
        /*0d1a*/ 	.byte	0x06
	.zero		1


	//   ....[16]....
        /*0d1c*/ 	.word	0x00001b50
        /*0d20*/ 	.word	0x000000ff
        /*0d24*/ 	.word	0x00000000
        /*0d28*/ 	.short	0x010a
        /*0d2a*/ 	.byte	0x06
	.zero		1


	//   ....[17]....
        /*0d2c*/ 	.word	0x00001b90
        /*0d30*/ 	.word	0x000000ff
        /*0d34*/ 	.word	0x00000000
        /*0d38*/ 	.short	0x010a
        /*0d3a*/ 	.byte	0x06
	.zero		1


	//   ....[18]....
        /*0d3c*/ 	.word	0x00002f00
        /*0d40*/ 	.word	0x000000ff
        /*0d44*/ 	.word	0x00000000
        /*0d48*/ 	.short	0x010a
        /*0d4a*/ 	.byte	0x10
	.zero		1


	//   ....[19]....
        /*0d4c*/ 	.word	0x00002f40
        /*0d50*/ 	.word	0x000000ff
        /*0d54*/ 	.word	0x00000000
        /*0d58*/ 	.short	0x010a
        /*0d5a*/ 	.byte	0x10
	.zero		1


	//   ....[20]....
        /*0d5c*/ 	.word	0x000040a0
        /*0d60*/ 	.word	0x000000ff
        /*0d64*/ 	.word	0x00000000
        /*0d68*/ 	.short	0x0101
        /*0d6a*/ 	.byte	0x08
	.zero		1


	//   ....[21]....
        /*0d6c*/ 	.word	0x00005250
        /*0d70*/ 	.word	0x000000ff
        /*0d74*/ 	.word	0x00000000
        /*0d78*/ 	.short	0x0101
        /*0d7a*/ 	.byte	0x06
	.zero		1


	//   ....[22]....
        /*0d7c*/ 	.word	0x0000f680
        /*0d80*/ 	.word	0x0000000d
        /*0d84*/ 	.word	0x00000038
        /*0d88*/ 	.short	0x010a
        /*0d8a*/ 	.byte	0x3f
	.zero		1


	//   ....[23]....
        /*0d8c*/ 	.word	0x0000faa0
        /*0d90*/ 	.word	0x00000004
        /*0d94*/ 	.word	0x00000088
        /*0d98*/ 	.short	0x0101
        /*0d9a*/ 	.byte	0x3f
	.zero		1


	//   ....[24]....
        /*0d9c*/ 	.word	0x000101d0
        /*0da0*/ 	.word	0x00000007
        /*0da4*/ 	.word	0x00000000
        /*0da8*/ 	.short	0x010a
        /*0daa*/ 	.byte	0x3f
	.zero		1


	//   ....[25]....
        /*0dac*/ 	.word	0x00010250
        /*0db0*/ 	.word	0x00000009
        /*0db4*/ 	.word	0x00000000
        /*0db8*/ 	.short	0x010a
        /*0dba*/ 	.byte	0x3f
	.zero		1


	//   ....[26]....
        /*0dbc*/ 	.word	0x000102e0
        /*0dc0*/ 	.word	0x00000006
        /*0dc4*/ 	.word	0x00000000
        /*0dc8*/ 	.short	0x010a
        /*0dca*/ 	.byte	0x3f
	.zero		1


	//   ....[27]....
        /*0dcc*/ 	.word	0x00010370
        /*0dd0*/ 	.word	0x00000009
        /*0dd4*/ 	.word	0x00000000
        /*0dd8*/ 	.short	0x010a
        /*0dda*/ 	.byte	0x3f
	.zero		1


	//   ....[28]....
        /*0ddc*/ 	.word	0x00010400
        /*0de0*/ 	.word	0x00000006
        /*0de4*/ 	.word	0x00000000
        /*0de8*/ 	.short	0x010a
        /*0dea*/ 	.byte	0x3f
	.zero		1


	//   ....[29]....
        /*0dec*/ 	.word	0x00010490
        /*0df0*/ 	.word	0x00000009
        /*0df4*/ 	.word	0x00000000
        /*0df8*/ 	.short	0x010a
        /*0dfa*/ 	.byte	0x3f
	.zero		1


	//   ....[30]....
        /*0dfc*/ 	.word	0x00010520
        /*0e00*/ 	.word	0x00000003
        /*0e04*/ 	.word	0x00000000
        /*0e08*/ 	.short	0x010a
        /*0e0a*/ 	.byte	0x3f
	.zero		1


	//   ....[31]....
        /*0e0c*/ 	.word	0x00010590
        /*0e10*/ 	.word	0x00000003
        /*0e14*/ 	.word	0x00000000
        /*0e18*/ 	.short	0x010a
        /*0e1a*/ 	.byte	0x3f
	.zero		1


	//   ....[32]....
        /*0e1c*/ 	.word	0x00010600
        /*0e20*/ 	.word	0x00000000
        /*0e24*/ 	.word	0x00000000
        /*0e28*/ 	.short	0x010a
        /*0e2a*/ 	.byte	0x3f
	.zero		1


	//   ....[33]....
        /*0e2c*/ 	.word	0x000106e0
        /*0e30*/ 	.word	0x0000000d
        /*0e34*/ 	.word	0x00000038
        /*0e38*/ 	.short	0x010a
        /*0e3a*/ 	.byte	0x3f
	.zero		1


	//   ....[34]....
        /*0e3c*/ 	.word	0x000107c0
        /*0e40*/ 	.word	0x00000007
        /*0e44*/ 	.word	0x00000000
        /*0e48*/ 	.short	0x010a
        /*0e4a*/ 	.byte	0x3f
	.zero		1


	//   ....[35]....
        /*0e4c*/ 	.word	0x00010810
        /*0e50*/ 	.word	0x00000009
        /*0e54*/ 	.word	0x00000000
        /*0e58*/ 	.short	0x010a
        /*0e5a*/ 	.byte	0x3f
	.zero		1


	//   ....[36]....
        /*0e5c*/ 	.word	0x00010860
        /*0e60*/ 	.word	0x00000006
        /*0e64*/ 	.word	0x00000000
        /*0e68*/ 	.short	0x010a
        /*0e6a*/ 	.byte	0x3f
	.zero		1


	//   ....[37]....
        /*0e6c*/ 	.word	0x000108b0
        /*0e70*/ 	.word	0x00000009
        /*0e74*/ 	.word	0x00000000
        /*0e78*/ 	.short	0x010a
        /*0e7a*/ 	.byte	0x3f
	.zero		1


	//   ....[38]....
        /*0e7c*/ 	.word	0x00010900
        /*0e80*/ 	.word	0x00000006
        /*0e84*/ 	.word	0x00000000
        /*0e88*/ 	.short	0x010a
        /*0e8a*/ 	.byte	0x3f
	.zero		1


	//   ....[39]....
        /*0e8c*/ 	.word	0x00010950
        /*0e90*/ 	.word	0x00000009
        /*0e94*/ 	.word	0x00000000
        /*0e98*/ 	.short	0x010a
        /*0e9a*/ 	.byte	0x3f
	.zero		1


	//----- nvinfo : EIATTR_NUM_MBARRIERS
	.align		4
.L_30:
        /*0e9c*/ 	.byte	0x03, 0x38
        /*0e9e*/ 	.short	0x0010


	//----- nvinfo : EIATTR_EXIT_INSTR_OFFSETS
	.align		4
        /*0ea0*/ 	.byte	0x04, 0x1c
        /*0ea2*/ 	.short	(.L_32 - .L_31)


	//   ....[0]....
.L_31:
        /*0ea4*/ 	.word	0x000006a0


	//   ....[1]....
        /*0ea8*/ 	.word	0x00000ff0


	//   ....[2]....
        /*0eac*/ 	.word	0x0000ecc0


	//   ....[3]....
        /*0eb0*/ 	.word	0x0000f310


	//   ....[4]....
        /*0eb4*/ 	.word	0x00010570


	//----- nvinfo : EIATTR_MAX_THREADS
	.align		4
.L_32:
        /*0eb8*/ 	.byte	0x04, 0x05
        /*0eba*/ 	.short	(.L_34 - .L_33)
.L_33:
        /*0ebc*/ 	.word	0x00000180
        /*0ec0*/ 	.word	0x00000001
        /*0ec4*/ 	.word	0x00000001


	//----- nvinfo : EIATTR_CRS_STACK_SIZE
	.align		4
.L_34:
        /*0ec8*/ 	.byte	0x04, 0x1e
        /*0eca*/ 	.short	(.L_36 - .L_35)
.L_35:
        /*0ecc*/ 	.word	0x00000000


	//----- nvinfo : EIATTR_CBANK_PARAM_SIZE
	.align		4
.L_36:
        /*0ed0*/ 	.byte	0x03, 0x19
        /*0ed2*/ 	.short	0x0470


	//----- nvinfo : EIATTR_PARAM_CBANK
	.align		4
        /*0ed4*/ 	.byte	0x04, 0x0a
        /*0ed6*/ 	.short	(.L_38 - .L_37)
	.align		4
.L_37:
        /*0ed8*/ 	.word	index@(.nv.constant0._ZN7cutlass13device_kernelINS_4gemm6kernel13GemmUniversalIN4cute5tupleIJiiiiEEENS1_10collective13CollectiveMmaINS1_37MainloopSm90TmaGmmaWarpSpecializedFP8ILi7ENS5_IJNS4_1CILi1EEESB_SB_EEENS1_35KernelTmaWarpSpecializedCooperativeEEENS5_IJNSA_ILi256EEENSA_ILi128EEESG_EEENS_12float_e4m3_tENS5_IJlSB_lEEESI_SJ_NS4_8TiledMMAINS4_8MMA_AtomIJNS4_4SM904GMMA31MMA_64x128x32_F32E4M3E4M3_SS_TNILNSN_7ScaleInE1ELSP_1EEEEEENS4_6LayoutINS5_IJNSA_ILi2EEESB_SB_EEENS5_IJSB_NSA_ILi0EEESV_EEEEENS5_IJNS4_10UnderscoreESY_SY_EEEEENS4_13SM90_TMA_LOADENS4_14ComposedLayoutINS4_7SwizzleILi3ELi4ELi3EEENS4_18smem_ptr_flag_bitsILi8EEENSS_INS5_IJNSA_ILi8EEESG_EEENS5_IJSG_SB_EEEEEEEvNS4_8identityES11_S1B_vS1C_EENS_8epilogue10collective6detail29Sm90TmaWarpSpecializedAdapterINS1F_15DefaultEpilogueISI_SJ_SJ_NS1E_6thread17LinearCombinationISI_Li1EffLNS1J_9ScaleType4KindE0ELNS_15FloatRoundStyleE2ESI_EENS1_15EpilogueDefaultEEEEEvvEEEEvNT_6ParamsE)
        /*0edc*/ 	.short	0x0210
        /*0ede*/ 	.short	0x0470


	//----- nvinfo : EIATTR_SW_WAR
	.align		4
.L_38:
        /*0ee0*/ 	.byte	0x04, 0x36
        /*0ee2*/ 	.short	(.L_40 - .L_39)
.L_39:
        /*0ee4*/ 	.word	0x00000008
.L_40:


//--------------------- .nv.callgraph             --------------------------
	.section	.nv.callgraph,"",@"SHT_CUDA_CALLGRAPH"
	.align	4
	.sectionentsize	8
	.align		4
        /*0000*/ 	.word	0x00000000
	.align		4
        /*0004*/ 	.word	0xffffffff
	.align		4
        /*0008*/ 	.word	0x00000000
	.align		4
        /*000c*/ 	.word	0xfffffffe
	.align		4
        /*0010*/ 	.word	0x00000000
	.align		4
        /*0014*/ 	.word	0xfffffffd
	.align		4
        /*0018*/ 	.word	0x00000000
	.align		4
        /*001c*/ 	.word	0xfffffffc


//--------------------- .nv.constant4             --------------------------
	.section	.nv.constant4,"a",@progbits
	.align	8
	.align		8
.nv.constant4:
        /*0000*/ 	.dword	_ZN40_INTERNAL_b5dcddc7_4_k_cu_e4319611_267164cuda3std3__45__cpo5beginE
	.align		8
        /*0008*/ 	.dword	_ZN40_INTERNAL_b5dcddc7_4_k_cu_e4319611_267164cuda3std3__45__cpo3endE
	.align		8
        /*0010*/ 	.dword	_ZN40_INTERNAL_b5dcddc7_4_k_cu_e4319611_267164cuda3std3__45__cpo6cbeginE
	.align		8
        /*0018*/ 	.dword	_ZN40_INTERNAL_b5dcddc7_4_k_cu_e4319611_267164cuda3std3__45__cpo4cendE
	.align		8
        /*0020*/ 	.dword	_ZN40_INTERNAL_b5dcddc7_4_k_cu_e4319611_267164cuda3std3__442_GLOBAL__N__b5dcddc7_4_k_cu_e4319611_267166ignoreE
	.align		8
        /*0028*/ 	.dword	_ZN40_INTERNAL_b5dcddc7_4_k_cu_e4319611_267164cuda3std3__419piecewise_constructE
	.align		8
        /*0030*/ 	.dword	_ZN40_INTERNAL_b5dcddc7_4_k_cu_e4319611_267164cuda3std3__48in_placeE
	.align		8
        /*0038*/ 	.dword	_ZN40_INTERNAL_b5dcddc7_4_k_cu_e4319611_267164cuda3std6ranges3__45__cpo4swapE
	.align		8
        /*0040*/ 	.dword	_ZN40_INTERNAL_b5dcddc7_4_k_cu_e4319611_267164cuda3std6ranges3__45__cpo9iter_moveE
	.align		8
        /*0048*/ 	.dword	_ZN40_INTERNAL_b5dcddc7_4_k_cu_e4319611_267164cute7productE
	.align		8
        /*0050*/ 	.dword	_ZN40_INTERNAL_b5dcddc7_4_k_cu_e4319611_267164cute1_E


//--------------------- .text._ZN7cutlass13device_kernelINS_4gemm6kernel13GemmUniversalIN4cute5tupleIJiiiiEEENS1_10collective13CollectiveMmaINS1_37MainloopSm90TmaGmmaWarpSpecializedFP8ILi7ENS5_IJNS4_1CILi1EEESB_SB_EEENS1_35KernelTmaWarpSpecializedCooperativeEEENS5_IJNSA_ILi256EEENSA_ILi128EEESG_EEENS_12float_e4m3_tENS5_IJlSB_lEEESI_SJ_NS4_8TiledMMAINS4_8MMA_AtomIJNS4_4SM904GMMA31MMA_64x128x32_F32E4M3E4M3_SS_TNILNSN_7ScaleInE1ELSP_1EEEEEENS4_6LayoutINS5_IJNSA_ILi2EEESB_SB_EEENS5_IJSB_NSA_ILi0EEESV_EEEEENS5_IJNS4_10UnderscoreESY_SY_EEEEENS4_13SM90_TMA_LOADENS4_14ComposedLayoutINS4_7SwizzleILi3ELi4ELi3EEENS4_18smem_ptr_flag_bitsILi8EEENSS_INS5_IJNSA_ILi8EEESG_EEENS5_IJSG_SB_EEEEEEEvNS4_8identityES11_S1B_vS1C_EENS_8epilogue10collective6detail29Sm90TmaWarpSpecializedAdapterINS1F_15DefaultEpilogueISI_SJ_SJ_NS1E_6thread17LinearCombinationISI_Li1EffLNS1J_9ScaleType4KindE0ELNS_15FloatRoundStyleE2ESI_EENS1_15EpilogueDefaultEEEEEvvEEEEvNT_6ParamsE --------------------------
	.section	.text._ZN7cutlass13device_kernelINS_4gemm6kernel13GemmUniversalIN4cute5tupleIJiiiiEEENS1_10collective13CollectiveMmaINS1_37MainloopSm90TmaGmmaWarpSpecializedFP8ILi7ENS5_IJNS4_1CILi1EEESB_SB_EEENS1_35KernelTmaWarpSpecializedCooperativeEEENS5_IJNSA_ILi256EEENSA_ILi128EEESG_EEENS_12float_e4m3_tENS5_IJlSB_lEEESI_SJ_NS4_8TiledMMAINS4_8MMA_AtomIJNS4_4SM904GMMA31MMA_64x128x32_F32E4M3E4M3_SS_TNILNSN_7ScaleInE1ELSP_1EEEEEENS4_6LayoutINS5_IJNSA_ILi2EEESB_SB_EEENS5_IJSB_NSA_ILi0EEESV_EEEEENS5_IJNS4_10UnderscoreESY_SY_EEEEENS4_13SM90_TMA_LOADENS4_14ComposedLayoutINS4_7SwizzleILi3ELi4ELi3EEENS4_18smem_ptr_flag_bitsILi8EEENSS_INS5_IJNSA_ILi8EEESG_EEENS5_IJSG_SB_EEEEEEEvNS4_8identityES11_S1B_vS1C_EENS_8epilogue10collective6detail29Sm90TmaWarpSpecializedAdapterINS1F_15DefaultEpilogueISI_SJ_SJ_NS1E_6thread17LinearCombinationISI_Li1EffLNS1J_9ScaleType4KindE0ELNS_15FloatRoundStyleE2ESI_EENS1_15EpilogueDefaultEEEEEvvEEEEvNT_6ParamsE,"ax",@progbits
	.align	128
.text._ZN7cutlass13device_kernelINS_4gemm6kernel13GemmUniversalIN4cute5tupleIJiiiiEEENS1_10collective13CollectiveMmaINS1_37MainloopSm90TmaGmmaWarpSpecializedFP8ILi7ENS5_IJNS4_1CILi1EEESB_SB_EEENS1_35KernelTmaWarpSpecializedCooperativeEEENS5_IJNSA_ILi256EEENSA_ILi128EEESG_EEENS_12float_e4m3_tENS5_IJlSB_lEEESI_SJ_NS4_8TiledMMAINS4_8MMA_AtomIJNS4_4SM904GMMA31MMA_64x128x32_F32E4M3E4M3_SS_TNILNSN_7ScaleInE1ELSP_1EEEEEENS4_6LayoutINS5_IJNSA_ILi2EEESB_SB_EEENS5_IJSB_NSA_ILi0EEESV_EEEEENS5_IJNS4_10UnderscoreESY_SY_EEEEENS4_13SM90_TMA_LOADENS4_14ComposedLayoutINS4_7SwizzleILi3ELi4ELi3EEENS4_18smem_ptr_flag_bitsILi8EEENSS_INS5_IJNSA_ILi8EEESG_EEENS5_IJSG_SB_EEEEEEEvNS4_8identityES11_S1B_vS1C_EENS_8epilogue10collective6detail29Sm90TmaWarpSpecializedAdapterINS1F_15DefaultEpilogueISI_SJ_SJ_NS1E_6thread17LinearCombinationISI_Li1EffLNS1J_9ScaleType4KindE0ELNS_15FloatRoundStyleE2ESI_EENS1_15EpilogueDefaultEEEEEvvEEEEvNT_6ParamsE:
        .type           _ZN7cutlass13device_kernelINS_4gemm6kernel13GemmUniversalIN4cute5tupleIJiiiiEEENS1_10collective13CollectiveMmaINS1_37MainloopSm90TmaGmmaWarpSpecializedFP8ILi7ENS5_IJNS4_1CILi1EEESB_SB_EEENS1_35KernelTmaWarpSpecializedCooperativeEEENS5_IJNSA_ILi256EEENSA_ILi128EEESG_EEENS_12float_e4m3_tENS5_IJlSB_lEEESI_SJ_NS4_8TiledMMAINS4_8MMA_AtomIJNS4_4SM904GMMA31MMA_64x128x32_F32E4M3E4M3_SS_TNILNSN_7ScaleInE1ELSP_1EEEEEENS4_6LayoutINS5_IJNSA_ILi2EEESB_SB_EEENS5_IJSB_NSA_ILi0EEESV_EEEEENS5_IJNS4_10UnderscoreESY_SY_EEEEENS4_13SM90_TMA_LOADENS4_14ComposedLayoutINS4_7SwizzleILi3ELi4ELi3EEENS4_18smem_ptr_flag_bitsILi8EEENSS_INS5_IJNSA_ILi8EEESG_EEENS5_IJSG_SB_EEEEEEEvNS4_8identityES11_S1B_vS1C_EENS_8epilogue10collective6detail29Sm90TmaWarpSpecializedAdapterINS1F_15DefaultEpilogueISI_SJ_SJ_NS1E_6thread17LinearCombinationISI_Li1EffLNS1J_9ScaleType4KindE0ELNS_15FloatRoundStyleE2ESI_EENS1_15EpilogueDefaultEEEEEvvEEEEvNT_6ParamsE,@function
        .size           _ZN7cutlass13device_kernelINS_4gemm6kernel13GemmUniversalIN4cute5tupleIJiiiiEEENS1_10collective13CollectiveMmaINS1_37MainloopSm90TmaGmmaWarpSpecializedFP8ILi7ENS5_IJNS4_1CILi1EEESB_SB_EEENS1_35KernelTmaWarpSpecializedCooperativeEEENS5_IJNSA_ILi256EEENSA_ILi128EEESG_EEENS_12float_e4m3_tENS5_IJlSB_lEEESI_SJ_NS4_8TiledMMAINS4_8MMA_AtomIJNS4_4SM904GMMA31MMA_64x128x32_F32E4M3E4M3_SS_TNILNSN_7ScaleInE1ELSP_1EEEEEENS4_6LayoutINS5_IJNSA_ILi2EEESB_SB_EEENS5_IJSB_NSA_ILi0EEESV_EEEEENS5_IJNS4_10UnderscoreESY_SY_EEEEENS4_13SM90_TMA_LOADENS4_14ComposedLayoutINS4_7SwizzleILi3ELi4ELi3EEENS4_18smem_ptr_flag_bitsILi8EEENSS_INS5_IJNSA_ILi8EEESG_EEENS5_IJSG_SB_EEEEEEEvNS4_8identityES11_S1B_vS1C_EENS_8epilogue10collective6detail29Sm90TmaWarpSpecializedAdapterINS1F_15DefaultEpilogueISI_SJ_SJ_NS1E_6thread17LinearCombinationISI_Li1EffLNS1J_9ScaleType4KindE0ELNS_15FloatRoundStyleE2ESI_EENS1_15EpilogueDefaultEEEEEvvEEEEvNT_6ParamsE,(.L_x_335 - _ZN7cutlass13device_kernelINS_4gemm6kernel13GemmUniversalIN4cute5tupleIJiiiiEEENS1_10collective13CollectiveMmaINS1_37MainloopSm90TmaGmmaWarpSpecializedFP8ILi7ENS5_IJNS4_1CILi1EEESB_SB_EEENS1_35KernelTmaWarpSpecializedCooperativeEEENS5_IJNSA_ILi256EEENSA_ILi128EEESG_EEENS_12float_e4m3_tENS5_IJlSB_lEEESI_SJ_NS4_8TiledMMAINS4_8MMA_AtomIJNS4_4SM904GMMA31MMA_64x128x32_F32E4M3E4M3_SS_TNILNSN_7ScaleInE1ELSP_1EEEEEENS4_6LayoutINS5_IJNSA_ILi2EEESB_SB_EEENS5_IJSB_NSA_ILi0EEESV_EEEEENS5_IJNS4_10UnderscoreESY_SY_EEEEENS4_13SM90_TMA_LOADENS4_14ComposedLayoutINS4_7SwizzleILi3ELi4ELi3EEENS4_18smem_ptr_flag_bitsILi8EEENSS_INS5_IJNSA_ILi8EEESG_EEENS5_IJSG_SB_EEEEEEEvNS4_8identityES11_S1B_vS1C_EENS_8epilogue10collective6detail29Sm90TmaWarpSpecializedAdapterINS1F_15DefaultEpilogueISI_SJ_SJ_NS1E_6thread17LinearCombinationISI_Li1EffLNS1J_9ScaleType4KindE0ELNS_15FloatRoundStyleE2ESI_EENS1_15EpilogueDefaultEEEEEvvEEEEvNT_6ParamsE)
        .other          _ZN7cutlass13device_kernelINS_4gemm6kernel13GemmUniversalIN4cute5tupleIJiiiiEEENS1_10collective13CollectiveMmaINS1_37MainloopSm90TmaGmmaWarpSpecializedFP8ILi7ENS5_IJNS4_1CILi1EEESB_SB_EEENS1_35KernelTmaWarpSpecializedCooperativeEEENS5_IJNSA_ILi256EEENSA_ILi128EEESG_EEENS_12float_e4m3_tENS5_IJlSB_lEEESI_SJ_NS4_8TiledMMAINS4_8MMA_AtomIJNS4_4SM904GMMA31MMA_64x128x32_F32E4M3E4M3_SS_TNILNSN_7ScaleInE1ELSP_1EEEEEENS4_6LayoutINS5_IJNSA_ILi2EEESB_SB_EEENS5_IJSB_NSA_ILi0EEESV_EEEEENS5_IJNS4_10UnderscoreESY_SY_EEEEENS4_13SM90_TMA_LOADENS4_14ComposedLayoutINS4_7SwizzleILi3ELi4ELi3EEENS4_18smem_ptr_flag_bitsILi8EEENSS_INS5_IJNSA_ILi8EEESG_EEENS5_IJSG_SB_EEEEEEEvNS4_8identityES11_S1B_vS1C_EENS_8epilogue10collective6detail29Sm90TmaWarpSpecializedAdapterINS1F_15DefaultEpilogueISI_SJ_SJ_NS1E_6thread17LinearCombinationISI_Li1EffLNS1J_9ScaleType4KindE0ELNS_15FloatRoundStyleE2ESI_EENS1_15EpilogueDefaultEEEEEvvEEEEvNT_6ParamsE,@"STO_CUDA_ENTRY STV_DEFAULT"
_ZN7cutlass13device_kernelINS_4gemm6kernel13GemmUniversalIN4cute5tupleIJiiiiEEENS1_10collective13CollectiveMmaINS1_37MainloopSm90TmaGmmaWarpSpecializedFP8ILi7ENS5_IJNS4_1CILi1EEESB_SB_EEENS1_35KernelTmaWarpSpecializedCooperativeEEENS5_IJNSA_ILi256EEENSA_ILi128EEESG_EEENS_12float_e4m3_tENS5_IJlSB_lEEESI_SJ_NS4_8TiledMMAINS4_8MMA_AtomIJNS4_4SM904GMMA31MMA_64x128x32_F32E4M3E4M3_SS_TNILNSN_7ScaleInE1ELSP_1EEEEEENS4_6LayoutINS5_IJNSA_ILi2EEESB_SB_EEENS5_IJSB_NSA_ILi0EEESV_EEEEENS5_IJNS4_10UnderscoreESY_SY_EEEEENS4_13SM90_TMA_LOADENS4_14ComposedLayoutINS4_7SwizzleILi3ELi4ELi3EEENS4_18smem_ptr_flag_bitsILi8EEENSS_INS5_IJNSA_ILi8EEESG_EEENS5_IJSG_SB_EEEEEEEvNS4_8identityES11_S1B_vS1C_EENS_8epilogue10collective6detail29Sm90TmaWarpSpecializedAdapterINS1F_15DefaultEpilogueISI_SJ_SJ_NS1E_6thread17LinearCombinationISI_Li1EffLNS1J_9ScaleType4KindE0ELNS_15FloatRoundStyleE2ESI_EENS1_15EpilogueDefaultEEEEEvvEEEEvNT_6ParamsE:
[----:B------:R-:W0:Y:S02]  /*0000*/  LDC R1, c[0x0][0x28] ;  /* 0x00000a00ff017b82 */ /* 0x000e240000000800 */
[----:B0-----:R-:W-:Y:S01]  /*0010*/  VIADD R1, R1, 0xffffff10 ;  /* 0xffffff1001017836 */ /* 0x001fe20000000000 */
[----:B------:R-:W0:Y:S01]  /*0020*/  S2R R2, SR_TID.X ;  /* 0x0000000000027919 */ /* 0x000e220000002100 */
[----:B------:R-:W-:Y:S01]  /*0030*/  ELECT P0, URZ, PT ;  /* 0x00000000003f782f */ /* 0x000fe20003800000 */
[----:B------:R-:W-:Y:S01]  /*0040*/  BSSY B0, `(.L_x_0) ;  /* 0x0000015000007945 */ /* 0x000fe20003800000 */
[--C-:B0-----:R-:W-:Y:S02]  /*0050*/  SHF.R.U32.HI R0, RZ, 0x5, R2.reuse ;  /* 0x00000005ff007819 */ /* 0x101fe40000011602 */
[----:B------:R-:W-:-:S03]  /*0060*/  SHF.R.U32.HI R2, RZ, 0x7, R2 ;  /* 0x00000007ff027819 */ /* 0x000fc60000011602 */
[----:B------:R-:W0:Y:S04]  /*0070*/  SHFL.IDX PT, R3, R0, RZ, 0x1f ;  /* 0x00001fff00037589 */ /* 0x000e2800000e0000 */
[----:B------:R-:W1:Y:S01]  /*0080*/  SHFL.IDX PT, R2, R2, RZ, 0x1f ;  /* 0x00001fff02027589 */ /* 0x000e6200000e0000 */
[----:B0-----:R-:W-:Y:S02]  /*0090*/  R2UR UR4, R3 ;  /* 0x00000000030472ca */ /* 0x001fe400000e0000 */
[----:B-1----:R-:W-:-:S11]  /*00a0*/  R2UR UR6, R2 ;  /* 0x00000000020672ca */ /* 0x002fd600000e0000 */
[----:B------:R-:W-:Y:S02]  /*00b0*/  USHF.R.S32.HI UR5, URZ, 0x1f, UR4 ;  /* 0x0000001f3f057899 */ /* 0x000fe40008011404 */
[----:B------:R-:W-:Y:S02]  /*00c0*/  ISETP.NE.OR P0, PT, RZ, UR4, !P0 ;  /* 0x00000004ff007c0c */ /* 0x000fe4000c705670 */
[----:B------:R-:W-:-:S04]  /*00d0*/  ULEA.HI UR5, UR5, UR4, URZ, 0x2 ;  /* 0x0000000405057291 */ /* 0x000fc8000f8f103f */
[----:B------:R-:W-:-:S04]  /*00e0*/  ULOP3.LUT UR5, UR5, 0xfffffffc, URZ, 0xc0, !UPT ;  /* 0xfffffffc05057892 */ /* 0x000fc8000f8ec03f */
[----:B------:R-:W-:-:S03]  /*00f0*/  UIADD3 UR8, UR4, -UR5, URZ ;  /* 0x8000000504087290 */ /* 0x000fc6000fffe03f */
[----:B------:R-:W-:Y:S09]  /*0100*/  @P0 BRA `(.L_x_1) ;  /* 0x0000000000200947 */ /* 0x000ff20003800000 */
[----:B------:R-:W-:Y:S02]  /*0110*/  ULDC.64 UR4, c[0x0][0x198] ;  /* 0x0000660000047ab9 */ /* 0x000fe40000000a00 */
[----:B------:R-:W-:Y:S02]  /*0120*/  UIADD3 UR10, UP0, UR4, 0xf0, URZ ;  /* 0x000000f0040a7890 */ /* 0x000fe4000ff1e03f */
[----:B------:R-:W-:Y:S02]  /*0130*/  UIADD3 UR4, UP1, UR4, 0x1f0, URZ ;  /* 0x000001f004047890 */ /* 0x000fe4000ff3e03f */
[----:B------:R-:W-:Y:S02]  /*0140*/  UIADD3.X UR11, URZ, UR5, URZ, UP0, !UPT ;  /* 0x000000053f0b7290 */ /* 0x000fe400087fe43f */
[----:B------:R-:W-:-:S07]  /*0150*/  UIADD3.X UR5, URZ, UR5, URZ, UP1, !UPT ;  /* 0x000000053f057290 */ /* 0x000fce0008ffe43f */
[----:B------:R0:W-:Y:S02]  /*0160*/  UTMACCTL.PF [UR10] ;  /* 0x000000000a0079b9 */ /* 0x0001e40008040000 */
[----:B------:R0:W-:Y:S02]  /*0170*/  UTMACCTL.PF [UR4] ;  /* 0x00000000040079b9 */ /* 0x0001e40008040000 */
[----:B0-----:R-:W-:Y:S01]  /*0180*/  NOP ;  /* 0x0000000000007918 */ /* 0x001fe20000000000 */
.L_x_1:
[----:B------:R-:W-:Y:S05]  /*0190*/  BSYNC B0 ;  /* 0x0000000000007941 */ /* 0x000fea0003800000 */
.L_x_0:
[----:B------:R-:W0:Y:S01]  /*01a0*/  SHFL.IDX PT, R2, R0, RZ, 0x1f ;  /* 0x00001fff00027589 */ /* 0x000e2200000e0000 */
[----:B------:R-:W-:Y:S01]  /*01b0*/  UISETP.NE.AND UP0, UPT, UR8, 0x3, UPT ;  /* 0x000000030800788c */ /* 0x000fe2000bf05270 */
[----:B------:R-:W-:Y:S01]  /*01c0*/  ISETP.NE.AND P1, PT, RZ, UR6, PT ;  /* 0x00000006ff007c0c */ /* 0x000fe2000bf25270 */
[----:B------:R-:W-:Y:S02]  /*01d0*/  UIADD3 UR10, UR6, -0x1, URZ ;  /* 0xffffffff060a7890 */ /* 0x000fe4000fffe03f */
[----:B------:R-:W-:Y:S02]  /*01e0*/  UISETP.EQ.OR UP0, UPT, UR8, URZ, !UP0 ;  /* 0x0000003f0800728c */ /* 0x000fe4000c702670 */
[----:B------:R-:W-:Y:S02]  /*01f0*/  UISETP.GE.U32.AND UP1, UPT, UR10, 0x2, UPT ;  /* 0x000000020a00788c */ /* 0x000fe4000bf26070 */
[----:B------:R-:W-:-:S04]  /*0200*/  UISETP.EQ.AND UP0, UPT, UR6, URZ, UP0 ;  /* 0x0000003f0600728c */ /* 0x000fc80008702270 */
[----:B------:R-:W-:-:S04]  /*0210*/  USEL UR13, URZ, 0x1, !UP0 ;  /* 0x000000013f0d7887 */ /* 0x000fc8000c000000 */
[----:B------:R-:W-:Y:S01]  /*0220*/  USEL UR13, UR13, 0x2, UP1 ;  /* 0x000000020d0d7887 */ /* 0x000fe20008800000 */
[----:B0-----:R-:W-:-:S13]  /*0230*/  ISETP.NE.AND P0, PT, R2, RZ, PT ;  /* 0x000000ff0200720c */ /* 0x001fda0003f05270 */
[----:B------:R-:W-:Y:S05]  /*0240*/  @P0 BRA `(.L_x_2) ;  /* 0x0000000000700947 */ /* 0x000fea0003800000 */
[----:B------:R-:W0:Y:S01]  /*0250*/  S2UR UR9, SR_CgaCtaId ;  /* 0x00000000000979c3 */ /* 0x000e220000008800 */
[----:B------:R-:W-:Y:S01]  /*0260*/  UMOV UR4, 0x400 ;  /* 0x0000040000047882 */ /* 0x000fe20000000000 */
[----:B------:R-:W-:Y:S01]  /*0270*/  UMOV UR5, 0x1 ;  /* 0x0000000100057882 */ /* 0x000fe20000000000 */
[----:B------:R-:W-:Y:S01]  /*0280*/  UMOV UR6, 0x100 ;  /* 0x0000010000067882 */ /* 0x000fe20000000000 */
[----:B------:R-:W-:Y:S01]  /*0290*/  ELECT P0, URZ, PT ;  /* 0x00000000003f782f */ /* 0x000fe20003800000 */
[----:B------:R-:W-:-:S04]  /*02a0*/  UIADD3 UR6, -UR6, 0x100000, URZ ;  /* 0x0010000006067890 */ /* 0x000fc8000fffe13f */
[----:B------:R-:W-:Y:S02]  /*02b0*/  USHF.L.U32 UR7, UR6, 0xb, URZ ;  /* 0x0000000b06077899 */ /* 0x000fe4000800063f */
[----:B------:R-:W-:Y:S02]  /*02c0*/  USHF.L.U32 UR6, UR6, 0x1, URZ ;  /* 0x0000000106067899 */ /* 0x000fe4000800063f */
[----:B0-----:R-:W-:Y:S02]  /*02d0*/  ULEA UR9, UR9, UR4, 0x18 ;  /* 0x0000000409097291 */ /* 0x001fe4000f8ec03f */
[----:B------:R-:W-:-:S04]  /*02e0*/  UIADD3 UR4, -UR5, 0x100000, URZ ;  /* 0x0010000005047890 */ /* 0x000fc8000fffe13f */
[----:B------:R-:W-:Y:S02]  /*02f0*/  USHF.L.U32 UR5, UR4, 0xb, URZ ;  /* 0x0000000b04057899 */ /* 0x000fe4000800063f */
[----:B------:R-:W-:Y:S01]  /*0300*/  USHF.L.U32 UR4, UR4, 0x1, URZ ;  /* 0x0000000104047899 */ /* 0x000fe2000800063f */
[----:B------:R-:W0:Y:S11]  /*0310*/  FENCE.VIEW.ASYNC.S ;  /* 0x00000000000073c6 */ /* 0x000e360000000000 */
[----:B0-----:R0:W1:Y:S01]  /*0320*/  SYNCS.EXCH.64 URZ, [UR9], UR4 ;  /* 0x00000004093f75b2 */ /* 0x0010620008000100 */
[----:B------:R0:W2:Y:S01]  /*0330*/  SYNCS.EXCH.64 URZ, [UR9+0x38], UR6 ;  /* 0x00003806093f75b2 */ /* 0x0000a20008000100 */
[----:B------:R0:W3:Y:S01]  /*0340*/  SYNCS.EXCH.64 URZ, [UR9+0x8], UR4 ;  /* 0x00000804093f75b2 */ /* 0x0000e20008000100 */
[----:B------:R0:W4:Y:S01]  /*0350*/  SYNCS.EXCH.64 URZ, [UR9+0x40], UR6 ;  /* 0x00004006093f75b2 */ /* 0x0001220008000100 */
[----:B------:R0:W0:Y:S01]  /*0360*/  SYNCS.EXCH.64 URZ, [UR9+0x10], UR4 ;  /* 0x00001004093f75b2 */ /* 0x0000220008000100 */
        /* <DEDUP_REMOVED lines=9> */
[----:B------:R-:W-:Y:S01]  /*0400*/  NOP ;  /* 0x0000000000007918 */ /* 0x000fe20000000000 */
.L_x_2:
[----:B------:R-:W5:Y:S01]  /*0410*/  SHFL.IDX PT, R0, R0, RZ, 0x1f ;  /* 0x00001fff00007589 */ /* 0x000f6200000e0000 */
[----:B------:R-:W1:Y:S01]  /*0420*/  LDC R2, c[0x0][0x65c] ;  /* 0x00019700ff027b82 */ /* 0x000e620000000800 */
[----:B------:R-:W-:Y:S01]  /*0430*/  ELECT P0, URZ, PT ;  /* 0x00000000003f782f */ /* 0x000fe20003800000 */
[----:B------:R-:W-:Y:S01]  /*0440*/  IMAD.MOV.U32 R3, RZ, RZ, RZ ;  /* 0x000000ffff037224 */ /* 0x000fe200078e00ff */
[----:B0-----:R-:W-:Y:S01]  /*0450*/  UMOV UR4, 0x20 ;  /* 0x0000002000047882 */ /* 0x001fe20000000000 */
[----:B------:R-:W-:Y:S01]  /*0460*/  NOP ;  /* 0x0000000000007918 */ /* 0x000fe20000000000 */
[----:B------:R-:W-:Y:S01]  /*0470*/  NOP ;  /* 0x0000000000007918 */ /* 0x000fe20000000000 */
[----:B-----5:R-:W-:Y:S02]  /*0480*/  ISETP.NE.OR P0, PT, R0, RZ, !P0 ;  /* 0x000000ff0000720c */ /* 0x020fe40004705670 */
[----:B-1----:R-:W-:Y:S01]  /*0490*/  ISETP.NE.AND P4, PT, R2, 0x1, PT ;  /* 0x000000010200780c */ /* 0x002fe20003f85270 */
[----:B------:R-:W0:Y:S01]  /*04a0*/  S2R R0, SR_CTAID.Y ;  /* 0x0000000000007919 */ /* 0x000e220000002600 */
[----:B------:R-:W1:Y:S09]  /*04b0*/  S2R R2, SR_CTAID.X ;  /* 0x0000000000027919 */ /* 0x000e720000002500 */
[----:B------:R-:W-:Y:S01]  /*04c0*/  VOTEU.ALL UP0, P0 ;  /* 0x00000000003f7886 */ /* 0x000fe20000000000 */
[----:B------:R-:W-:Y:S01]  /*04d0*/  VOTEU.ALL UP1, P0 ;  /* 0x00000000003f7886 */ /* 0x000fe20000020000 */
[----:B------:R-:W1:Y:S01]  /*04e0*/  @P4 LDC R7, c[0x0][0x10] ;  /* 0x00000400ff074b82 */ /* 0x000e620000000800 */
[----:B------:R-:W-:-:S02]  /*04f0*/  @P4 IMAD.MOV.U32 R5, RZ, RZ, RZ ;  /* 0x000000ffff054224 */ /* 0x000fc400078e00ff */
[----:B------:R-:W-:Y:S01]  /*0500*/  @P4 IMAD.MOV.U32 R11, RZ, RZ, RZ ;  /* 0x000000ffff0b4224 */ /* 0x000fe200078e00ff */
[----:B------:R-:W-:Y:S01]  /*0510*/  @!UP0 UMOV UR6, 0x400 ;  /* 0x0000040000068882 */ /* 0x000fe20000000000 */
[----:B------:R-:W-:-:S04]  /*0520*/  @!UP0 UIADD3 UR4, -UR4, 0x100000, URZ ;  /* 0x0010000004048890 */ /* 0x000fc8000fffe13f */
[----:B------:R-:W-:Y:S02]  /*0530*/  @!UP0 USHF.L.U32 UR5, UR4, 0xb, URZ ;  /* 0x0000000b04058899 */ /* 0x000fe4000800063f */
[----:B------:R-:W-:Y:S01]  /*0540*/  @!UP0 USHF.L.U32 UR4, UR4, 0x1, URZ ;  /* 0x0000000104048899 */ /* 0x000fe2000800063f */
[----:B------:R-:W5:Y:S08]  /*0550*/  @!P4 LDC R9, c[0x0][0xc] ;  /* 0x00000300ff09cb82 */ /* 0x000f700000000800 */
[----:B------:R-:W2:Y:S01]  /*0560*/  @!UP0 S2UR UR7, SR_CgaCtaId ;  /* 0x00000000000789c3 */ /* 0x000ea20000008800 */
[----:B0-----:R-:W-:-:S04]  /*0570*/  @P4 IMAD.MOV.U32 R4, RZ, RZ, R0 ;  /* 0x000000ffff044224 */ /* 0x001fc800078e0000 */
[----:B-1----:R-:W-:-:S04]  /*0580*/  @P4 IMAD.WIDE.U32 R6, R2, R7, R4 ;  /* 0x0000000702064225 */ /* 0x002fc800078e0004 */
[----:B------:R-:W-:Y:S02]  /*0590*/  @P4 IMAD.MOV.U32 R16, RZ, RZ, R6 ;  /* 0x000000ffff104224 */ /* 0x000fe400078e0006 */
[----:B------:R-:W-:Y:S02]  /*05a0*/  @P4 IMAD.IADD R17, R7, 0x1, R11 ;  /* 0x0000000107114824 */ /* 0x000fe400078e020b */
[----:B-----5:R-:W-:-:S04]  /*05b0*/  @!P4 IMAD.WIDE.U32 R4, R9, R0, R2 ;  /* 0x000000000904c225 */ /* 0x020fc800078e0002 */
[----:B------:R-:W-:Y:S02]  /*05c0*/  @!P4 IMAD.MOV.U32 R16, RZ, RZ, R4 ;  /* 0x000000ffff10c224 */ /* 0x000fe400078e0004 */
[----:B------:R-:W-:Y:S01]  /*05d0*/  @!P4 IMAD.MOV.U32 R17, RZ, RZ, R5 ;  /* 0x000000ffff11c224 */ /* 0x000fe200078e0005 */
[----:B--2---:R-:W-:Y:S02]  /*05e0*/  @!UP0 ULEA UR6, UR7, UR6, 0x18 ;  /* 0x0000000607068291 */ /* 0x004fe4000f8ec03f */
[----:B------:R0:W-:Y:S01]  /*05f0*/  STL [R1+0x74], R16 ;  /* 0x0000741001007387 */ /* 0x0001e20000100800 */
[----:B------:R-:W-:-:S03]  /*0600*/  VOTEU.ALL UP0, P0 ;  /* 0x00000000003f7886 */ /* 0x000fc60000000000 */
[----:B------:R0:W-:Y:S04]  /*0610*/  STL [R1+0x70], R17 ;  /* 0x0000701101007387 */ /* 0x0001e80000100800 */
[----:B------:R-:W1:Y:S02]  /*0620*/  FENCE.VIEW.ASYNC.S ;  /* 0x00000000000073c6 */ /* 0x000e640000000000 */
[----:B-1----:R0:W3:Y:S01]  /*0630*/  @!UP0 SYNCS.EXCH.64 URZ, [UR6+0x80], UR4 ;  /* 0x00008004063f85b2 */ /* 0x0020e20008000100 */
[----:B------:R0:W3:Y:S01]  /*0640*/  @!UP1 SYNCS.EXCH.64 URZ, [UR6+0x88], UR4 ;  /* 0x00008804063f95b2 */ /* 0x0000e20008000100 */
[----:B------:R-:W-:Y:S01]  /*0650*/  NOP ;  /* 0x0000000000007918 */ /* 0x000fe20000000000 */
[----:B---34-:R-:W-:Y:S06]  /*0660*/  BAR.SYNC.DEFER_BLOCKING 0x0 ;  /* 0x0000000000007b1d */ /* 0x018fec0000010000 */
[----:B0-----:R-:W-:Y:S05]  /*0670*/  @!P1 BRA `(.L_x_3) ;  /* 0x000000e400949947 */ /* 0x001fea0003800000 */
[----:B------:R-:W-:-:S06]  /*0680*/  UISETP.GT.U32.AND UP0, UPT, UR10, 0x1, UPT ;  /* 0x000000010a00788c */ /* 0x000fcc000bf04070 */
[----:B------:R-:W-:-:S13]  /*0690*/  PLOP3.LUT P0, PT, PT, PT, UP0, 0x80, 0x0 ;  /* 0x000000000000781c */ /* 0x000fda0003f0f008 */
[----:B------:R-:W-:Y:S05]  /*06a0*/  @P0 EXIT ;  /* 0x000000000000094d */ /* 0x000fea0003800000 */
[----:B------:R-:W-:Y:S01]  /*06b0*/  IMAD.MOV.U32 R6, RZ, RZ, -0x1 ;  /* 0xffffffffff067424 */ /* 0x000fe200078e00ff */
[----:B------:R-:W-:Y:S01]  /*06c0*/  ULDC.64 UR4, c[0x0][0x650] ;  /* 0x0001940000047ab9 */ /* 0x000fe20000000a00 */
[----:B------:R-:W-:Y:S01]  /*06d0*/  IMAD.MOV.U32 R5, RZ, RZ, -0x1 ;  /* 0xffffffffff057424 */ /* 0x000fe200078e00ff */
[----:B------:R-:W-:Y:S01]  /*06e0*/  ISETP.GE.U32.AND P0, PT, R16, UR4, PT ;  /* 0x0000000410007c0c */ /* 0x000fe2000bf06070 */
[----:B------:R-:W-:Y:S01]  /*06f0*/  UMOV UR12, 0xffffffff ;  /* 0xffffffff000c7882 */ /* 0x000fe20000000000 */
[----:B------:R0:W-:Y:S01]  /*0700*/  STL [R1+0x7c], R6 ;  /* 0x00007c0601007387 */ /* 0x0001e20000100800 */
[----:B------:R-:W-:Y:S02]  /*0710*/  PRMT R4, RZ, 0x7610, R4 ;  /* 0x00007610ff047816 */ /* 0x000fe40000000004 */
[----:B------:R-:W-:Y:S01]  /*0720*/  ISETP.GE.U32.AND.EX P0, PT, R17, UR5, PT, P0 ;  /* 0x0000000511007c0c */ /* 0x000fe2000bf06100 */
[----:B------:R0:W-:-:S12]  /*0730*/  STL [R1+0x78], R5 ;  /* 0x0000780501007387 */ /* 0x0001d80000100800 */
[----:B0-----:R-:W-:Y:S05]  /*0740*/  @P0 BRA `(.L_x_4) ;  /* 0x0000000400680947 */ /* 0x001fea0003800000 */
[----:B------:R-:W0:Y:S01]  /*0750*/  LDC.64 R12, c[0x0][0x628] ;  /* 0x00018a00ff0c7b82 */ /* 0x000e220000000a00 */
[----:B------:R-:W-:Y:S02]  /*0760*/  IMAD.MOV.U32 R4, RZ, RZ, R16 ;  /* 0x000000ffff047224 */ /* 0x000fe400078e0010 */
[----:B------:R-:W-:-:S05]  /*0770*/  IMAD.MOV.U32 R5, RZ, RZ, R17 ;  /* 0x000000ffff057224 */ /* 0x000fca00078e0011 */
[----:B------:R-:W1:Y:S08]  /*0780*/  LDC R10, c[0x0][0x630] ;  /* 0x00018c00ff0a7b82 */ /* 0x000e700000000800 */
[----:B------:R-:W2:Y:S01]  /*0790*/  LDC.64 R14, c[0x0][0x620] ;  /* 0x00018800ff0e7b82 */ /* 0x000ea20000000a00 */
[----:B0-----:R-:W-:-:S04]  /*07a0*/  ISETP.NE.U32.AND P0, PT, R12, RZ, PT ;  /* 0x000000ff0c00720c */ /* 0x001fc80003f05070 */
[----:B------:R-:W-:-:S13]  /*07b0*/  ISETP.NE.AND.EX P0, PT, R13, RZ, PT, P0 ;  /* 0x000000ff0d00720c */ /* 0x000fda0003f05300 */
[----:B-12---:R-:W-:Y:S05]  /*07c0*/  @!P0 BRA `(.L_x_5) ;  /* 0x0000000000288947 */ /* 0x006fea0003800000 */
[----:B------:R-:W0:Y:S02]  /*07d0*/  LDC R9, c[0x0][0x634] ;  /* 0x00018d00ff097b82 */ /* 0x000e240000000800 */
[----:B0-----:R-:W-:-:S05]  /*07e0*/  IADD3 R9, P0, R16, R9, RZ ;  /* 0x0000000910097210 */ /* 0x001fca0007f1e0ff */
[----:B------:R-:W-:-:S04]  /*07f0*/  IMAD.X R11, RZ, RZ, R17, P0 ;  /* 0x000000ffff0b7224 */ /* 0x000fc800000e0611 */
[----:B------:R-:W-:-:S04]  /*0800*/  IMAD.WIDE.U32 R4, R11, R12, RZ ;  /* 0x0000000c0b047225 */ /* 0x000fc800078e00ff */
[----:B------:R-:W-:-:S04]  /*0810*/  IMAD.WIDE.U32 R6, P0, R9, R13, R4 ;  /* 0x0000000d09067225 */ /* 0x000fc80007800004 */
[----:B------:R-:W-:-:S04]  /*0820*/  IMAD.WIDE.U32 R4, R9, R12, RZ ;  /* 0x0000000c09047225 */ /* 0x000fc800078e00ff */
[----:B------:R-:W-:Y:S01]  /*0830*/  IMAD.X R9, RZ, RZ, RZ, P0 ;  /* 0x000000ffff097224 */ /* 0x000fe200000e06ff */
[----:B------:R-:W-:Y:S01]  /*0840*/  IADD3 RZ, P0, R5, R6, RZ ;  /* 0x0000000605ff7210 */ /* 0x000fe20007f1e0ff */
[----:B------:R-:W-:-:S04]  /*0850*/  IMAD.MOV.U32 R8, RZ, RZ, R7 ;  /* 0x000000ffff087224 */ /* 0x000fc800078e0007 */
[----:B------:R-:W-:-:S08]  /*0860*/  IMAD.WIDE.U32.X R4, R11, R13, R8, P0 ;  /* 0x0000000d0b047225 */ /* 0x000fd000000e0408 */
.L_x_5:
[-CC-:B------:R-:W-:Y:S01]  /*0870*/  SHF.R.U64 R24, R4, R10.reuse, R5.reuse ;  /* 0x0000000a04187219 */ /* 0x180fe20000001205 */
[----:B------:R-:W0:Y:S01]  /*0880*/  LDC R8, c[0x0][0x618] ;  /* 0x00018600ff087b82 */ /* 0x000e220000000800 */
[----:B------:R-:W-:Y:S01]  /*0890*/  SHF.R.U32.HI R4, RZ, R10, R5 ;  /* 0x0000000aff047219 */ /* 0x000fe20000011605 */
[----:B------:R-:W-:Y:S01]  /*08a0*/  ULDC UR4, c[0x0][0x150] ;  /* 0x0000540000047ab9 */ /* 0x000fe20000000800 */
[----:B------:R-:W-:Y:S01]  /*08b0*/  IADD3 R9, P0, RZ, -R24, RZ ;  /* 0x80000018ff097210 */ /* 0x000fe20007f1e0ff */
[----:B------:R-:W-:Y:S01]  /*08c0*/  IMAD.MOV.U32 R5, RZ, RZ, R17 ;  /* 0x000000ffff057224 */ /* 0x000fe200078e0011 */
[----:B------:R-:W-:-:S03]  /*08d0*/  I2FP.F32.U32 R3, R2 ;  /* 0x0000000200037245 */ /* 0x000fc60000201000 */
[----:B------:R-:W1:Y:S01]  /*08e0*/  LDC.64 R18, c[0x0][0x640] ;  /* 0x00019000ff127b82 */ /* 0x000e620000000a00 */
[----:B------:R-:W-:Y:S02]  /*08f0*/  IMAD.X R11, RZ, RZ, ~R4, P0 ;  /* 0x000000ffff0b7224 */ /* 0x000fe400000e0e04 */
[----:B------:R-:W-:Y:S01]  /*0900*/  FMUL R3, R3, UR4 ;  /* 0x0000000403037c20 */ /* 0x000fe20008400000 */
[----:B------:R-:W-:Y:S01]  /*0910*/  IMAD.MOV.U32 R4, RZ, RZ, R16 ;  /* 0x000000ffff047224 */ /* 0x000fe200078e0010 */
[----:B------:R-:W-:Y:S01]  /*0920*/  ULDC UR4, c[0x0][0x154] ;  /* 0x0000550000047ab9 */ /* 0x000fe20000000800 */
[-C--:B------:R-:W-:Y:S02]  /*0930*/  IMAD R6, R11, R14.reuse, RZ ;  /* 0x0000000e0b067224 */ /* 0x080fe400078e02ff */
[C---:B------:R-:W-:Y:S01]  /*0940*/  IMAD.WIDE.U32 R4, R9.reuse, R14, R4 ;  /* 0x0000000e09047225 */ /* 0x040fe200078e0004 */
[----:B------:R-:W2:Y:S01]  /*0950*/  LDC R10, c[0x0][0x608] ;  /* 0x00018200ff0a7b82 */ /* 0x000ea20000000800 */
[----:B------:R-:W3:Y:S02]  /*0960*/  F2I.U32.TRUNC.NTZ R3, R3 ;  /* 0x0000000300037305 */ /* 0x000ee4000020f000 */
[----:B------:R-:W-:-:S04]  /*0970*/  IMAD R9, R9, R15, R6 ;  /* 0x0000000f09097224 */ /* 0x000fc800078e0206 */
[----:B------:R-:W-:Y:S01]  /*0980*/  IMAD.IADD R5, R5, 0x1, R9 ;  /* 0x0000000105057824 */ /* 0x000fe200078e0209 */
[----:B------:R-:W4:Y:S01]  /*0990*/  LDC R7, c[0x0][0x144] ;  /* 0x00005100ff077b82 */ /* 0x000f220000000800 */
[----:B------:R-:W-:-:S03]  /*09a0*/  IMAD.MOV.U32 R9, RZ, RZ, 0x1 ;  /* 0x00000001ff097424 */ /* 0x000fc600078e00ff */
[----:B0-----:R-:W-:Y:S02]  /*09b0*/  SHF.R.U64 R12, R4, R8, R5 ;  /* 0x00000008040c7219 */ /* 0x001fe40000001205 */
[----:B------:R-:W-:Y:S02]  /*09c0*/  I2FP.F32.U32 R4, R0 ;  /* 0x0000000000047245 */ /* 0x000fe40000201000 */
[----:B------:R-:W0:Y:S01]  /*09d0*/  LDC R14, c[0x0][0x658] ;  /* 0x00019600ff0e7b82 */ /* 0x000e220000000800 */
[----:B-1----:R-:W-:Y:S01]  /*09e0*/  ISETP.NE.U32.AND P0, PT, R18, RZ, PT ;  /* 0x000000ff1200720c */ /* 0x002fe20003f05070 */
[----:B---3--:R-:W-:Y:S02]  /*09f0*/  IMAD.MOV R6, RZ, RZ, -R3 ;  /* 0x000000ffff067224 */ /* 0x008fe400078e0a03 */
[----:B------:R-:W-:Y:S01]  /*0a00*/  FMUL R4, R4, UR4 ;  /* 0x0000000404047c20 */ /* 0x000fe20008400000 */
[----:B------:R-:W-:Y:S01]  /*0a10*/  SHF.R.U32.HI R3, RZ, R8, R5 ;  /* 0x00000008ff037219 */ /* 0x000fe20000011605 */
[----:B------:R-:W-:Y:S01]  /*0a20*/  IMAD.MOV.U32 R5, RZ, RZ, -0x1 ;  /* 0xffffffffff057424 */ /* 0x000fe200078e00ff */
[----:B------:R-:W-:Y:S01]  /*0a30*/  ISETP.NE.AND.EX P0, PT, R19, RZ, PT, P0 ;  /* 0x000000ff1300720c */ /* 0x000fe20003f05300 */
[----:B------:R1:W3:Y:S01]  /*0a40*/  F2I.U32.TRUNC.NTZ R11, R4 ;  /* 0x00000004000b7305 */ /* 0x0002e2000020f000 */
[----:B------:R-:W1:Y:S01]  /*0a50*/  LDC R13, c[0x0][0x148] ;  /* 0x00005200ff0d7b82 */ /* 0x000e620000000800 */
[----:B--2---:R-:W-:-:S02]  /*0a60*/  SHF.R.U64 R23, R12, R10, R3 ;  /* 0x0000000a0c177219 */ /* 0x004fc40000001203 */
[----:B------:R-:W-:-:S05]  /*0a70*/  SHF.R.U32.HI R3, RZ, R10, R3 ;  /* 0x0000000aff037219 */ /* 0x000fca0000011603 */
[----:B------:R-:W2:Y:S01]  /*0a80*/  LDC R17, c[0x0][0x600] ;  /* 0x00018000ff117b82 */ /* 0x000ea20000000800 */
[----:B----4-:R-:W-:-:S07]  /*0a90*/  IMAD R8, R7, R6, R2 ;  /* 0x0000000607087224 */ /* 0x010fce00078e0202 */
[----:B------:R-:W4:Y:S01]  /*0aa0*/  LDC R16, c[0x0][0x648] ;  /* 0x00019200ff107b82 */ /* 0x000f220000000800 */
[-C--:B0-----:R-:W-:Y:S02]  /*0ab0*/  SHF.L.U32 R2, R5, R14.reuse, RZ ;  /* 0x0000000e05027219 */ /* 0x081fe400000006ff */
[--C-:B------:R-:W-:Y:S02]  /*0ac0*/  SHF.R.U64 R22, R23, R14, R3.reuse ;  /* 0x0000000e17167219 */ /* 0x100fe40000001203 */
[----:B------:R-:W-:Y:S02]  /*0ad0*/  LOP3.LUT R10, RZ, R2, RZ, 0x33, !PT ;  /* 0x00000002ff0a7212 */ /* 0x000fe400078e33ff */
[-C--:B------:R-:W-:Y:S01]  /*0ae0*/  SHF.R.U32.HI R3, RZ, R14.reuse, R3 ;  /* 0x0000000eff037219 */ /* 0x080fe20000011603 */
[----:B------:R-:W0:Y:S01]  /*0af0*/  LDC R21, c[0x0][0x638] ;  /* 0x00018e00ff157b82 */ /* 0x000e220000000800 */
[----:B------:R-:W-:Y:S01]  /*0b00*/  SHF.L.U32 R9, R9, R14, RZ ;  /* 0x0000000e09097219 */ /* 0x000fe200000006ff */
[----:B------:R-:W-:-:S06]  /*0b10*/  IMAD.MOV.U32 R2, RZ, RZ, R22 ;  /* 0x000000ffff027224 */ /* 0x000fcc00078e0016 */
[----:B------:R-:W0:Y:S01]  /*0b20*/  LDC R20, c[0x0][0x610] ;  /* 0x00018400ff147b82 */ /* 0x000e220000000800 */
[----:B-1-3--:R-:W-:Y:S05]  /*0b30*/  @!P0 BRA `(.L_x_6) ;  /* 0x0000000000288947 */ /* 0x00afea0003800000 */
[----:B------:R-:W1:Y:S02]  /*0b40*/  LDC R7, c[0x0][0x64c] ;  /* 0x00019300ff077b82 */ /* 0x000e640000000800 */
[----:B-1----:R-:W-:-:S05]  /*0b50*/  IADD3 R7, P0, R22, R7, RZ ;  /* 0x0000000716077210 */ /* 0x002fca0007f1e0ff */
        /* <DEDUP_REMOVED lines=8> */
.L_x_6:
[----:B----4-:R-:W-:Y:S01]  /*0be0*/  SHF.R.U64 R2, R2, R16, R3 ;  /* 0x0000001002027219 */ /* 0x010fe20000001203 */
[----:B--2---:R-:W-:Y:S01]  /*0bf0*/  VIADD R3, R17, 0xffffffff ;  /* 0xffffffff11037836 */ /* 0x004fe20000000000 */
[----:B------:R-:W-:Y:S01]  /*0c00*/  LOP3.LUT R10, R23, R10, RZ, 0xc0, !PT ;  /* 0x0000000a170a7212 */ /* 0x000fe200078ec0ff */
[----:B------:R-:W-:Y:S01]  /*0c10*/  IMAD.MOV R11, RZ, RZ, -R11 ;  /* 0x000000ffff0b7224 */ /* 0x000fe200078e0a0b */
[----:B------:R-:W-:Y:S01]  /*0c20*/  R2UR UR12, R24 ;  /* 0x00000000180c72ca */ /* 0x000fe200000e0000 */
[----:B------:R-:W-:Y:S01]  /*0c30*/  IMAD.MOV R4, RZ, RZ, -R2 ;  /* 0x000000ffff047224 */ /* 0x000fe200078e0a02 */
[----:B------:R-:W-:Y:S01]  /*0c40*/  LOP3.LUT R3, R12, R3, RZ, 0xc0, !PT ;  /* 0x000000030c037212 */ /* 0x000fe200078ec0ff */
[----:B------:R-:W-:Y:S02]  /*0c50*/  @P4 IMAD R8, R13, R11, R0 ;  /* 0x0000000b0d084224 */ /* 0x000fe400078e0200 */
[----:B------:R-:W-:Y:S02]  /*0c60*/  IMAD R9, R9, R2, R10 ;  /* 0x0000000209097224 */ /* 0x000fe400078e020a */
[----:B0-----:R-:W-:-:S02]  /*0c70*/  IMAD R0, R4, R21, R22 ;  /* 0x0000001504007224 */ /* 0x001fc400078e0216 */
[----:B------:R-:W-:Y:S02]  /*0c80*/  IMAD R8, R9, R20, R8 ;  /* 0x0000001409087224 */ /* 0x000fe400078e0208 */
[----:B------:R-:W-:Y:S02]  /*0c90*/  IMAD R3, R0, R17, R3 ;  /* 0x0000001100037224 */ /* 0x000fe400078e0203 */
[----:B------:R-:W-:-:S03]  /*0ca0*/  IMAD.MOV.U32 R4, RZ, RZ, 0x1 ;  /* 0x00000001ff047424 */ /* 0x000fc600078e00ff */
[----:B------:R-:W-:Y:S02]  /*0cb0*/  SEL R2, R3, R8, !P4 ;  /* 0x0000000803027207 */ /* 0x000fe40006000000 */
[----:B------:R-:W-:-:S03]  /*0cc0*/  SEL R0, R8, R3, !P4 ;  /* 0x0000000308007207 */ /* 0x000fc60006000000 */
[----:B------:R0:W-:Y:S04]  /*0cd0*/  STL [R1+0x78], R2 ;  /* 0x0000780201007387 */ /* 0x0001e80000100800 */
[----:B------:R0:W-:Y:S02]  /*0ce0*/  STL [R1+0x7c], R0 ;  /* 0x00007c0001007387 */ /* 0x0001e40000100800 */
.L_x_4:
[----:B------:R-:W-:-:S08]  /*0cf0*/  NOP ;  /* 0x0000000000007918 */ /* 0x000fd00000000000 */
[----:B------:R-:W1:Y:S02]  /*0d00*/  USETMAXREG.TRY_ALLOC.CTAPOOL UP0, 0xe8 ;  /* 0x000000e8000079c8 */ /* 0x000e640008000600 */
[----:B-1----:R-:W-:-:S13]  /*0d10*/  PLOP3.LUT P0, PT, PT, PT, UP0, 0x80, 0x0 ;  /* 0x000000000000781c */ /* 0x002fda0003f0f008 */
[----:B------:R-:W-:Y:S05]  /*0d20*/  @!P0 BRA `(.L_x_4) ;  /* 0xfffffffc00f08947 */ /* 0x000fea000383ffff */
[----:B------:R-:W-:Y:S01]  /*0d30*/  ULDC.64 UR4, c[0x0][0x598] ;  /* 0x0001660000047ab9 */ /* 0x000fe20000000a00 */
[----:B------:R-:W-:Y:S01]  /*0d40*/  ULDC.64 UR14, c[0x0][0x208] ;  /* 0x00008200000e7ab9 */ /* 0x000fe20000000a00 */
[----:B------:R-:W-:-:S04]  /*0d50*/  ISETP.NE.U32.AND P0, PT, RZ, UR4, PT ;  /* 0x00000004ff007c0c */ /* 0x000fc8000bf05070 */
[----:B------:R-:W-:-:S13]  /*0d60*/  ISETP.NE.AND.EX P0, PT, RZ, UR5, PT, P0 ;  /* 0x00000005ff007c0c */ /* 0x000fda000bf05300 */
[----:B------:R-:W-:Y:S05]  /*0d70*/  @!P0 BRA `(.L_x_7) ;  /* 0x0000000000208947 */ /* 0x000fea0003800000 */
[----:B0-----:R-:W0:Y:S02]  /*0d80*/  LDC.64 R2, c[0x0][0x598] ;  /* 0x00016600ff027b82 */ /* 0x001e240000000a00 */
[----:B0-----:R-:W2:Y:S02]  /*0d90*/  LDG.E.64 R2, desc[UR14][R2.64] ;  /* 0x0000000e02027981 */ /* 0x001ea4000c1e1b00 */
[----:B--2---:R-:W-:-:S04]  /*0da0*/  ISETP.NE.U32.AND P0, PT, R2, RZ, PT ;  /* 0x000000ff0200720c */ /* 0x004fc80003f05070 */
[----:B------:R-:W-:-:S13]  /*0db0*/  ISETP.NE.AND.EX P0, PT, R3, RZ, PT, P0 ;  /* 0x000000ff0300720c */ /* 0x000fda0003f05300 */
[----:B------:R-:W-:Y:S05]  /*0dc0*/  @!P0 BRA `(.L_x_7) ;  /* 0x00000000000c8947 */ /* 0x000fea0003800000 */
[----:B------:R-:W2:Y:S02]  /*0dd0*/  LD.E R2, desc[UR14][R2.64] ;  /* 0x0000000e02027980 */ /* 0x000ea4000c101900 */
[----:B--2---:R-:W-:Y:S01]  /*0de0*/  R2UR UR20, R2 ;  /* 0x00000000021472ca */ /* 0x004fe200000e0000 */
[----:B------:R-:W-:-:S14]  /*0df0*/  BRA `(.L_x_8) ;  /* 0x0000000000247947 */ /* 0x000fdc0003800000 */
.L_x_7:
[----:B------:R-:W-:Y:S02]  /*0e00*/  ULDC.64 UR4, c[0x0][0x588] ;  /* 0x0001620000047ab9 */ /* 0x000fe40000000a00 */
[----:B------:R-:W-:-:S04]  /*0e10*/  ISETP.NE.U32.AND P0, PT, RZ, UR4, PT ;  /* 0x00000004ff007c0c */ /* 0x000fc8000bf05070 */
[----:B------:R-:W-:-:S13]  /*0e20*/  ISETP.NE.AND.EX P0, PT, RZ, UR5, PT, P0 ;  /* 0x00000005ff007c0c */ /* 0x000fda000bf05300 */
[----:B------:R-:W-:Y:S05]  /*0e30*/  @!P0 BRA `(.L_x_9) ;  /* 0x0000000000108947 */ /* 0x000fea0003800000 */
[----:B0-----:R-:W0:Y:S02]  /*0e40*/  LDC.64 R2, c[0x0][0x588] ;  /* 0x00016200ff027b82 */ /* 0x001e240000000a00 */
[----:B0-----:R-:W2:Y:S02]  /*0e50*/  LDG.E R2, desc[UR14][R2.64] ;  /* 0x0000000e02027981 */ /* 0x001ea4000c1e1900 */
[----:B--2---:R-:W-:Y:S01]  /*0e60*/  R2UR UR20, R2 ;  /* 0x00000000021472ca */ /* 0x004fe200000e0000 */
[----:B------:R-:W-:-:S14]  /*0e70*/  BRA `(.L_x_8) ;  /* 0x0000000000047947 */ /* 0x000fdc0003800000 */
.L_x_9:
[----:B------:R-:W-:-:S05]  /*0e80*/  ULDC UR20, c[0x0][0x580] ;  /* 0x0001600000147ab9 */ /* 0x000fca0000000800 */
.L_x_8:
[----:B------:R-:W-:Y:S02]  /*0e90*/  ULDC.64 UR4, c[0x0][0x5a0] ;  /* 0x0001680000047ab9 */ /* 0x000fe40000000a00 */
        /* <DEDUP_REMOVED lines=11> */
.L_x_10:
        /* <DEDUP_REMOVED lines=8> */
.L_x_12:
[----:B------:R-:W-:-:S05]  /*0fd0*/  ULDC UR21, c[0x0][0x584] ;  /* 0x0001610000157ab9 */ /* 0x000fca0000000800 */
.L_x_11:
[----:B------:R-:W-:-:S13]  /*0fe0*/  LOP3.LUT P0, RZ, R4, 0xff, RZ, 0xc0, !PT ;  /* 0x000000ff04ff7812 */ /* 0x000fda000780c0ff */
[----:B------:R-:W-:Y:S05]  /*0ff0*/  @!P0 EXIT ;  /* 0x000000000000894d */ /* 0x000fea0003800000 */
[----:B------:R-:W-:Y:S01]  /*1000*/  ULDC UR4, c[0x0][0x28c] ;  /* 0x0000a30000047ab9 */ /* 0x000fe20000000800 */
[----:B------:R-:W-:Y:S02]  /*1010*/  ULOP3.LUT UR22, UR13, 0x1, URZ, 0xfc, !UPT ;  /* 0x000000010d167892 */ /* 0x000fe4000f8efc3f */
[----:B------:R-:W-:-:S04]  /*1020*/  UIADD3 UR4, UR4, 0x7f, URZ ;  /* 0x0000007f04047890 */ /* 0x000fc8000fffe03f */
[----:B------:R-:W-:-:S04]  /*1030*/  USHF.R.S32.HI UR5, URZ, 0x1f, UR4 ;  /* 0x0000001f3f057899 */ /* 0x000fc80008011404 */
[----:B------:R-:W-:-:S03]  /*1040*/  ULEA.HI UR5, UR5, UR4, URZ, 0x7 ;  /* 0x0000000405057291 */ /* 0x000fc6000f8f383f */
[----:B------:R-:W-:Y:S01]  /*1050*/  UMOV UR4, URZ ;  /* 0x0000003f00047c82 */ /* 0x000fe20008000000 */
[----:B------:R-:W-:-:S03]  /*1060*/  USHF.R.S32.HI UR9, URZ, 0x7, UR5 ;  /* 0x000000073f097899 */ /* 0x000fc60008011405 */
[----:B------:R-:W-:-:S09]  /*1070*/  UMOV UR5, URZ ;  /* 0x0000003f00057c82 */ /* 0x000fd20008000000 */
.L_x_293:
[----:B0-----:R-:W0:Y:S01]  /*1080*/  S2R R0, SR_TID.X ;  /* 0x0000000000007919 */ /* 0x001e220000002100 */
[----:B-1----:R-:W1:Y:S01]  /*1090*/  S2UR UR18, SR_CgaCtaId ;  /* 0x00000000001279c3 */ /* 0x002e620000008800 */
[----:B------:R-:W-:Y:S01]  /*10a0*/  UMOV UR17, 0x400 ;  /* 0x0000040000117882 */ /* 0x000fe20000000000 */
[----:B------:R-:W-:Y:S01]  /*10b0*/  UMOV UR6, URZ ;  /* 0x0000003f00067c82 */ /* 0x000fe20008000000 */
[----:B------:R-:W-:Y:S01]  /*10c0*/  STL [R1+0x6c], RZ ;  /* 0x00006cff01007387 */ /* 0x000fe20000100800 */
[----:B------:R-:W-:Y:S01]  /*10d0*/  UMOV UR7, URZ ;  /* 0x0000003f00077c82 */ /* 0x000fe20008000000 */
[----:B------:R-:W-:Y:S01]  /*10e0*/  UMOV UR8, URZ ;  /* 0x0000003f00087c82 */ /* 0x000fe20008000000 */
[----:B------:R-:W-:Y:S01]  /*10f0*/  UMOV UR23, UR5 ;  /* 0x0000000500177c82 */ /* 0x000fe20008000000 */
[----:B------:R-:W-:Y:S01]  /*1100*/  STL [R1+0x68], RZ ;  /* 0x000068ff01007387 */ /* 0x000fe20000100800 */
[----:B--2---:R-:W2:Y:S01]  /*1110*/  LDC R2, c[0x0][0x28c] ;  /* 0x0000a300ff027b82 */ /* 0x004ea20000000800 */
[----:B------:R-:W-:Y:S01]  /*1120*/  UMOV UR24, UR4 ;  /* 0x0000000400187c82 */ /* 0x000fe20008000000 */
[----:B------:R-:W-:Y:S01]  /*1130*/  CS2R R4, SRZ ;  /* 0x0000000000047805 */ /* 0x000fe2000001ff00 */
[----:B------:R-:W-:Y:S01]  /*1140*/  STL [R1+0x64], RZ ;  /* 0x000064ff01007387 */ /* 0x000fe20000100800 */
[----:B------:R-:W-:-:S02]  /*1150*/  CS2R R6, SRZ ;  /* 0x0000000000067805 */ /* 0x000fc4000001ff00 */
[----:B------:R-:W-:Y:S02]  /*1160*/  CS2R R8, SRZ ;  /* 0x0000000000087805 */ /* 0x000fe4000001ff00 */
[----:B------:R-:W-:Y:S01]  /*1170*/  CS2R R10, SRZ ;  /* 0x00000000000a7805 */ /* 0x000fe2000001ff00 */
[----:B------:R-:W-:Y:S01]  /*1180*/  STL [R1+0x60], RZ ;  /* 0x000060ff01007387 */ /* 0x000fe20000100800 */
[----:B------:R-:W-:Y:S02]  /*1190*/  CS2R R12, SRZ ;  /* 0x00000000000c7805 */ /* 0x000fe4000001ff00 */
[----:B------:R-:W-:Y:S02]  /*11a0*/  CS2R R14, SRZ ;  /* 0x00000000000e7805 */ /* 0x000fe4000001ff00 */
        /* <DEDUP_REMOVED lines=12> */
[----:B------:R-:W-:Y:S02]  /*1270*/  CS2R R162, SRZ ;  /* 0x0000000000a27805 */ /* 0x000fe4000001ff00 */
[----:B0-----:R-:W-:Y:S01]  /*1280*/  LOP3.LUT R0, R0, 0x80, RZ, 0xc0, !PT ;  /* 0x0000008000007812 */ /* 0x001fe200078ec0ff */
[----:B------:R-:W-:Y:S01]  /*1290*/  STL [R1+0x50], RZ ;  /* 0x000050ff01007387 */ /* 0x000fe20000100800 */
[----:B--2---:R-:W-:Y:S02]  /*12a0*/  ISETP.GE.AND P0, PT, R2, 0x1, PT ;  /* 0x000000010200780c */ /* 0x004fe40003f06270 */
[----:B------:R-:W-:Y:S02]  /*12b0*/  CS2R R2, SRZ ;  /* 0x0000000000027805 */ /* 0x000fe4000001ff00 */
[----:B------:R-:W-:Y:S01]  /*12c0*/  SHF.R.U32.HI R0, RZ, 0x7, R0 ;  /* 0x00000007ff007819 */ /* 0x000fe20000011600 */
        /* <DEDUP_REMOVED lines=8> */
[----:B------:R-:W0:Y:S01]  /*1350*/  SHFL.IDX PT, R0, R0, RZ, 0x1f ;  /* 0x00001fff00007589 */ /* 0x000e2200000e0000 */
[----:B------:R-:W-:-:S02]  /*1360*/  CS2R R176, SRZ ;  /* 0x0000000000b07805 */ /* 0x000fc4000001ff00 */
[----:B------:R-:W-:Y:S02]  /*1370*/  CS2R R178, SRZ ;  /* 0x0000000000b27805 */ /* 0x000fe4000001ff00 */
[----:B------:R-:W-:Y:S01]  /*1380*/  CS2R R180, SRZ ;  /* 0x0000000000b47805 */ /* 0x000fe2000001ff00 */
[----:B------:R2:W-:Y:S01]  /*1390*/  STL [R1+0x44], RZ ;  /* 0x000044ff01007387 */ /* 0x0005e20000100800 */
[----:B------:R-:W-:Y:S02]  /*13a0*/  CS2R R182, SRZ ;  /* 0x0000000000b67805 */ /* 0x000fe4000001ff00 */
[----:B------:R-:W-:Y:S02]  /*13b0*/  CS2R R184, SRZ ;  /* 0x0000000000b87805 */ /* 0x000fe4000001ff00 */
[----:B------:R-:W-:Y:S01]  /*13c0*/  CS2R R186, SRZ ;  /* 0x0000000000ba7805 */ /* 0x000fe2000001ff00 */
[----:B------:R2:W-:Y:S01]  /*13d0*/  STL [R1+0x40], RZ ;  /* 0x000040ff01007387 */ /* 0x0005e20000100800 */
        /* <DEDUP_REMOVED lines=14> */
[----:B------:R-:W-:Y:S02]  /*14c0*/  CS2R R210, SRZ ;  /* 0x0000000000d27805 */ /* 0x000fe4000001ff00 */
[----:B0-----:R-:W-:Y:S01]  /*14d0*/  R2UR UR10, R0 ;  /* 0x00000000000a72ca */ /* 0x001fe200000e0000 */
[----:B------:R2:W-:Y:S01]  /*14e0*/  STL [R1+0x30], RZ ;  /* 0x000030ff01007387 */ /* 0x0005e20000100800 */
[----:B------:R-:W-:Y:S01]  /*14f0*/  IMAD.MOV.U32 R0, RZ, RZ, RZ ;  /* 0x000000ffff007224 */ /* 0x000fe200078e00ff */
[----:B------:R-:W-:-:S02]  /*1500*/  CS2R R212, SRZ ;  /* 0x0000000000d47805 */ /* 0x000fc4000001ff00 */
[----:B------:R-:W-:Y:S01]  /*1510*/  CS2R R214, SRZ ;  /* 0x0000000000d67805 */ /* 0x000fe2000001ff00 */
[----:B------:R2:W-:Y:S01]  /*1520*/  STL [R1+0x2c], RZ ;  /* 0x00002cff01007387 */ /* 0x0005e20000100800 */
[----:B------:R-:W-:Y:S02]  /*1530*/  CS2R R216, SRZ ;  /* 0x0000000000d87805 */ /* 0x000fe4000001ff00 */
[----:B------:R-:W-:Y:S02]  /*1540*/  CS2R R218, SRZ ;  /* 0x0000000000da7805 */ /* 0x000fe4000001ff00 */
[----:B------:R-:W-:Y:S01]  /*1550*/  CS2R R220, SRZ ;  /* 0x0000000000dc7805 */ /* 0x000fe2000001ff00 */
[----:B------:R2:W-:Y:S01]  /*1560*/  STL [R1+0x28], RZ ;  /* 0x000028ff01007387 */ /* 0x0005e20000100800 */
[----:B------:R-:W-:Y:S02]  /*1570*/  CS2R R222, SRZ ;  /* 0x0000000000de7805 */ /* 0x000fe4000001ff00 */
[----:B------:R-:W-:-:S02]  /*1580*/  CS2R R224, SRZ ;  /* 0x0000000000e07805 */ /* 0x000fc4000001ff00 */
[----:B------:R-:W-:Y:S01]  /*1590*/  CS2R R226, SRZ ;  /* 0x0000000000e27805 */ /* 0x000fe2000001ff00 */
[----:B------:R2:W-:Y:S01]  /*15a0*/  STL [R1+0x24], RZ ;  /* 0x000024ff01007387 */ /* 0x0005e20000100800 */
[----:B------:R-:W-:Y:S01]  /*15b0*/  ULEA.HI UR11, UR10, UR10, URZ, 0x1 ;  /* 0x0000000a0a0b7291 */ /* 0x000fe2000f8f083f */
[----:B------:R-:W-:Y:S01]  /*15c0*/  IMAD.MOV.U32 R228, RZ, RZ, RZ ;  /* 0x000000ffffe47224 */ /* 0x000fe200078e00ff */
[----:B------:R-:W-:Y:S01]  /*15d0*/  CS2R R88, SRZ ;  /* 0x0000000000587805 */ /* 0x000fe2000001ff00 */
[----:B------:R2:W-:Y:S01]  /*15e0*/  STL [R1+0x20], RZ ;  /* 0x000020ff01007387 */ /* 0x0005e20000100800 */
[----:B------:R-:W-:Y:S01]  /*15f0*/  ULOP3.LUT UR16, UR11, 0x7fffe, URZ, 0xc0, !UPT ;  /* 0x0007fffe0b107892 */ /* 0x000fe2000f8ec03f */
[----:B------:R-:W-:Y:S01]  /*1600*/  CS2R R90, SRZ ;  /* 0x00000000005a7805 */ /* 0x000fe2000001ff00 */
[----:B-1----:R-:W-:Y:S01]  /*1610*/  ULEA UR11, UR18, UR17, 0x18 ;  /* 0x00000011120b7291 */ /* 0x002fe2000f8ec03f */
[----:B------:R2:W-:Y:S01]  /*1620*/  STL [R1+0x1c], RZ ;  /* 0x00001cff01007387 */ /* 0x0005e20000100800 */
[----:B------:R-:W-:Y:S01]  /*1630*/  UIADD3 UR16, UR10, -UR16, URZ ;  /* 0x800000100a107290 */ /* 0x000fe2000fffe03f */
[----:B------:R-:W-:-:S02]  /*1640*/  CS2R R92, SRZ ;  /* 0x00000000005c7805 */ /* 0x000fc4000001ff00 */
[----:B------:R-:W-:Y:S01]  /*1650*/  CS2R R94, SRZ ;  /* 0x00000000005e7805 */ /* 0x000fe2000001ff00 */
[----:B------:R2:W-:Y:S01]  /*1660*/  STL [R1+0x18], RZ ;  /* 0x000018ff01007387 */ /* 0x0005e20000100800 */
[----:B------:R-:W-:Y:S01]  /*1670*/  ULEA UR16, UR16, UR11, 0xd ;  /* 0x0000000b10107291 */ /* 0x000fe2000f8e683f */
[----:B------:R-:W-:Y:S02]  /*1680*/  CS2R R96, SRZ ;  /* 0x0000000000607805 */ /* 0x000fe4000001ff00 */
[----:B------:R-:W-:Y:S01]  /*1690*/  CS2R R98, SRZ ;  /* 0x0000000000627805 */ /* 0x000fe2000001ff00 */
[----:B------:R2:W-:Y:S01]  /*16a0*/  STL [R1+0x14], RZ ;  /* 0x000014ff01007387 */ /* 0x0005e20000100800 */
[----:B------:R-:W-:Y:S01]  /*16b0*/  UIADD3 UR16, UR16, 0x180, URZ ;  /* 0x0000018010107890 */ /* 0x000fe2000fffe03f */
[----:B------:R-:W-:Y:S02]  /*16c0*/  CS2R R100, SRZ ;  /* 0x0000000000647805 */ /* 0x000fe4000001ff00 */
[----:B------:R-:W-:Y:S01]  /*16d0*/  CS2R R102, SRZ ;  /* 0x0000000000667805 */ /* 0x000fe2000001ff00 */
[----:B------:R2:W-:Y:S01]  /*16e0*/  STL [R1+0x10], RZ ;  /* 0x000010ff01007387 */ /* 0x0005e20000100800 */
[----:B------:R-:W-:Y:S01]  /*16f0*/  USHF.R.U32.HI UR10, URZ, 0x4, UR16 ;  /* 0x000000043f0a7899 */ /* 0x000fe20008011610 */
[----:B------:R-:W-:-:S02]  /*1700*/  CS2R R104, SRZ ;  /* 0x0000000000687805 */ /* 0x000fc4000001ff00 */
[----:B------:R-:W-:Y:S01]  /*1710*/  CS2R R106, SRZ ;  /* 0x00000000006a7805 */ /* 0x000fe2000001ff00 */
[----:B------:R2:W-:Y:S01]  /*1720*/  STL [R1+0xc], RZ ;  /* 0x00000cff01007387 */ /* 0x0005e20000100800 */
[----:B------:R-:W-:Y:S01]  /*1730*/  ULOP3.LUT UR10, UR10, 0x3fff, URZ, 0xc0, !UPT ;  /* 0x00003fff0a0a7892 */ /* 0x000fe2000f8ec03f */
        /* <DEDUP_REMOVED lines=10> */
[----:B------:R2:W-:Y:S01]  /*17e0*/  STL [R1], RZ ;  /* 0x000000ff01007387 */ /* 0x0005e20000100800 */
[----:B------:R-:W-:Y:S02]  /*17f0*/  CS2R R124, SRZ ;  /* 0x00000000007c7805 */ /* 0x000fe4000001ff00 */
[----:B------:R-:W-:Y:S02]  /*1800*/  CS2R R126, SRZ ;  /* 0x00000000007e7805 */ /* 0x000fe4000001ff00 */
[----:B------:R-:W-:Y:S02]  /*1810*/  CS2R R128, SRZ ;  /* 0x0000000000807805 */ /* 0x000fe4000001ff00 */
[----:B------:R-:W-:-:S02]  /*1820*/  CS2R R130, SRZ ;  /* 0x0000000000827805 */ /* 0x000fc4000001ff00 */
[----:B------:R-:W-:Y:S02]  /*1830*/  CS2R R132, SRZ ;  /* 0x0000000000847805 */ /* 0x000fe4000001ff00 */
[----:B------:R-:W-:Y:S02]  /*1840*/  CS2R R134, SRZ ;  /* 0x0000000000867805 */ /* 0x000fe4000001ff00 */
        /* <DEDUP_REMOVED lines=9> */
[----:B---3--:R-:W-:-:S02]  /*18e0*/  CS2R R26, SRZ ;  /* 0x00000000001a7805 */ /* 0x008fc4000001ff00 */
[----:B----4-:R-:W-:Y:S02]  /*18f0*/  CS2R R28, SRZ ;  /* 0x00000000001c7805 */ /* 0x010fe4000001ff00 */
        /* <DEDUP_REMOVED lines=28> */
[----:B------:R-:W-:Y:S01]  /*1ac0*/  CS2R R86, SRZ ;  /* 0x0000000000567805 */ /* 0x000fe2000001ff00 */
[----:B--2---:R-:W-:Y:S06]  /*1ad0*/  @!P0 BRA `(.L_x_13) ;  /* 0x0000001000c08947 */ /* 0x004fec0003800000 */
[----:B------:R-:W-:-:S06]  /*1ae0*/  UISETP.NE.AND UP0, UPT, UR22, 0x3, UPT ;  /* 0x000000031600788c */ /* 0x000fcc000bf05270 */
[----:B------:R-:W-:-:S13]  /*1af0*/  PLOP3.LUT P1, PT, PT, PT, UP0, 0x80, 0x0 ;  /* 0x000000000000781c */ /* 0x000fda0003f2f008 */
[----:B------:R-:W-:Y:S05]  /*1b00*/  @!P1 BRA `(.L_x_14) ;  /* 0x0000000000049947 */ /* 0x000fea0003800000 */
[----:B------:R-:W-:Y:S01]  /*1b10*/  BPT.TRAP 0x1 ;  /* 0x000000040000795c */ /* 0x000fe20000300000 */
.L_x_14:
[----:B------:R-:W-:Y:S01]  /*1b20*/  ULEA UR6, UR5, UR11, 0x3 ;  /* 0x0000000b05067291 */ /* 0x000fe2000f8e183f */
[----:B------:R-:W-:-:S05]  /*1b30*/  IMAD.U32 R0, RZ, RZ, UR4 ;  /* 0x00000004ff007e24 */ /* 0x000fca000f8e00ff */
[----:B------:R-:W-:-:S04]  /*1b40*/  SHF.L.U32 R0, R0, 0x1f, RZ ;  /* 0x0000001f00007819 */ /* 0x000fc800000006ff */
[----:B------:R0:W1:Y:S01]  /*1b50*/  SYNCS.PHASECHK.TRANS64.TRYWAIT P0, [UR6], R0 ;  /* 0x00000000ff0075a7 */ /* 0x0000620008000146 */
[----:B------:R-:W-:Y:S05]  /*1b60*/  @!P1 BRA `(.L_x_15) ;  /* 0x0000000000049947 */ /* 0x000fea0003800000 */
[----:B------:R-:W-:Y:S01]  /*1b70*/  BPT.TRAP 0x1 ;  /* 0x000000040000795c */ /* 0x000fe20000300000 */
.L_x_15:
[----:B-1----:R-:W-:Y:S05]  /*1b80*/  @P0 BRA `(.L_x_16) ;  /* 0x0000000000080947 */ /* 0x002fea0003800000 */
[----:B------:R-:W1:Y:S02]  /*1b90*/  SYNCS.PHASECHK.TRANS64.TRYWAIT P0, [UR6], R0 ;  /* 0x00000000ff0075a7 */ /* 0x000e640008000146 */
[----:B-1----:R-:W-:Y:S05]  /*1ba0*/  @!P0 BRA `(.L_x_17) ;  /* 0x000000e800748947 */ /* 0x002fea0003800000 */
.L_x_16:
[----:B------:R-:W-:Y:S01]  /*1bb0*/  UIADD3 UR6, UR11, 0x38180, URZ ;  /* 0x000381800b067890 */ /* 0x000fe2000fffe03f */
[----:B------:R-:W-:Y:S01]  /*1bc0*/  WARPGROUP.ARRIVE ;  /* 0x00000000000079c5 */ /* 0x000fe20000000000 */
[----:B------:R-:W-:Y:S01]  /*1bd0*/  ULOP3.LUT UR7, UR10, 0x10000, URZ, 0xfc, !UPT ;  /* 0x000100000a077892 */ /* 0x000fe2000f8efc3f */
[----:B------:R2:W-:Y:S01]  /*1be0*/  STL [R1+0x6c], RZ ;  /* 0x00006cff01007387 */ /* 0x0005e20000100800 */
[----:B------:R-:W-:Y:S01]  /*1bf0*/  USHF.R.U32.HI UR6, URZ, 0x4, UR6 ;  /* 0x000000043f067899 */ /* 0x000fe20008011606 */
[----:B01----:R-:W-:Y:S01]  /*1c00*/  IMAD.MOV.U32 R0, RZ, RZ, RZ ;  /* 0x000000ffff007224 */ /* 0x003fe200078e00ff */
[----:B------:R-:W-:Y:S01]  /*1c10*/  ULEA UR7, UR5, UR7, 0xb ;  /* 0x0000000705077291 */ /* 0x000fe2000f8e583f */
[----:B------:R2:W-:Y:S01]  /*1c20*/  STL [R1+0x68], RZ ;  /* 0x000068ff01007387 */ /* 0x0005e20000100800 */
[----:B------:R-:W-:Y:S01]  /*1c30*/  ULOP3.LUT UR6, UR6, 0x3fff, URZ, 0xc0, !UPT ;  /* 0x00003fff06067892 */ /* 0x000fe2000f8ec03f */
[----:B------:R-:W-:Y:S01]  /*1c40*/  CS2R R2, SRZ ;  /* 0x0000000000027805 */ /* 0x000fe2000001ff00 */
[----:B------:R-:W-:Y:S01]  /*1c50*/  UMOV UR17, 0x40000040 ;  /* 0x4000004000117882 */ /* 0x000fe20000000000 */
[----:B------:R-:W-:Y:S01]  /*1c60*/  UMOV UR19, 0x40000040 ;  /* 0x4000004000137882 */ /* 0x000fe20000000000 */
[----:B------:R-:W-:Y:S01]  /*1c70*/  ULOP3.LUT UR6, UR6, 0x10000, URZ, 0xfc, !UPT ;  /* 0x0001000006067892 */ /* 0x000fe2000f8efc3f */
[----:B------:R2:W-:Y:S01]  /*1c80*/  STL [R1+0x64], RZ ;  /* 0x000064ff01007387 */ /* 0x0005e20000100800 */
[----:B------:R-:W-:Y:S01]  /*1c90*/  UMOV UR16, UR7 ;  /* 0x0000000700107c82 */ /* 0x000fe20008000000 */
[----:B------:R-:W-:Y:S01]  /*1ca0*/  CS2R R4, SRZ ;  /* 0x0000000000047805 */ /* 0x000fe2000001ff00 */
[----:B------:R-:W-:Y:S01]  /*1cb0*/  ULEA UR8, UR5, UR6, 0xa ;  /* 0x0000000605087291 */ /* 0x000fe2000f8e503f */
[----:B------:R2:W-:Y:S01]  /*1cc0*/  STL [R1+0x60], RZ ;  /* 0x000060ff01007387 */ /* 0x0005e20000100800 */
[----:B------:R-:W-:Y:S01]  /*1cd0*/  CS2R R6, SRZ ;  /* 0x0000000000067805 */ /* 0x000fe2000001ff00 */
[----:B------:R-:W-:Y:S01]  /*1ce0*/  UMOV UR6, 0x4 ;  /* 0x0000000400067882 */ /* 0x000fe20000000000 */
[----:B------:R-:W-:Y:S01]  /*1cf0*/  CS2R R8, SRZ ;  /* 0x0000000000087805 */ /* 0x000fe2000001ff00 */
[----:B------:R2:W-:Y:S01]  /*1d00*/  STL [R1+0x5c], RZ ;  /* 0x00005cff01007387 */ /* 0x0005e20000100800 */
[----:B------:R-:W-:Y:S01]  /*1d10*/  CS2R R10, SRZ ;  /* 0x00000000000a7805 */ /* 0x000fe2000001ff00 */
[----:B------:R-:W-:Y:S01]  /*1d20*/  UMOV UR18, UR8 ;  /* 0x0000000800127c82 */ /* 0x000fe20008000000 */
[----:B------:R-:W-:Y:S01]  /*1d30*/  CS2R R12, SRZ ;  /* 0x00000000000c7805 */ /* 0x000fe2000001ff00 */
[----:B------:R-:W-:Y:S01]  /*1d40*/  QGMMA.64x128x32.F32.E4M3.E4M3 R88, gdesc[UR16], RZ, !UPT ;  /* 0x01e00000105879f3 */ /* 0x000fe2000c7008ff */
[----:B------:R-:W-:Y:S01]  /*1d50*/  UIADD3 UR16, UR7, 0x400, URZ ;  /* 0x0000040007107890 */ /* 0x000fe2000fffe03f */
[----:B------:R2:W-:Y:S01]  /*1d60*/  STL [R1+0x58], RZ ;  /* 0x000058ff01007387 */ /* 0x0005e20000100800 */
[----:B------:R-:W-:Y:S01]  /*1d70*/  UMOV UR17, 0x40000040 ;  /* 0x4000004000117882 */ /* 0x000fe20000000000 */
[----:B------:R-:W-:-:S02]  /*1d80*/  CS2R R14, SRZ ;  /* 0x00000000000e7805 */ /* 0x000fc4000001ff00 */
[----:B------:R-:W-:Y:S01]  /*1d90*/  CS2R R16, SRZ ;  /* 0x0000000000107805 */ /* 0x000fe2000001ff00 */
[----:B------:R2:W-:Y:S01]  /*1da0*/  STL [R1+0x54], RZ ;  /* 0x000054ff01007387 */ /* 0x0005e20000100800 */
[----:B------:R-:W-:Y:S02]  /*1db0*/  CS2R R18, SRZ ;  /* 0x0000000000127805 */ /* 0x000fe4000001ff00 */
[----:B------:R-:W-:Y:S02]  /*1dc0*/  CS2R R20, SRZ ;  /* 0x0000000000147805 */ /* 0x000fe4000001ff00 */
[----:B------:R-:W-:Y:S01]  /*1dd0*/  CS2R R22, SRZ ;  /* 0x0000000000167805 */ /* 0x000fe2000001ff00 */
[----:B------:R2:W-:Y:S01]  /*1de0*/  STL [R1+0x50], RZ ;  /* 0x000050ff01007387 */ /* 0x0005e20000100800 */
[----:B------:R-:W-:Y:S01]  /*1df0*/  CS2R R152, SRZ ;  /* 0x0000000000987805 */ /* 0x000fe2000001ff00 */
[----:B------:R-:W-:Y:S01]  /*1e00*/  QGMMA.64x128x32.F32.E4M3.E4M3 R24, gdesc[UR16], RZ, !UPT ;  /* 0x01e00000101879f3 */ /* 0x000fe2000c7008ff */
[----:B------:R-:W-:Y:S01]  /*1e10*/  UIADD3 UR16, UR7, 0x2, URZ ;  /* 0x0000000207107890 */ /* 0x000fe2000fffe03f */
[----:B------:R2:W-:Y:S01]  /*1e20*/  STL [R1+0x4c], RZ ;  /* 0x00004cff01007387 */ /* 0x0005e20000100800 */
[----:B------:R-:W-:Y:S01]  /*1e30*/  UIADD3 UR18, UR8, 0x2, URZ ;  /* 0x0000000208127890 */ /* 0x000fe2000fffe03f */
[----:B------:R-:W-:Y:S01]  /*1e40*/  CS2R R154, SRZ ;  /* 0x00000000009a7805 */ /* 0x000fe2000001ff00 */
[----:B------:R-:W-:Y:S01]  /*1e50*/  UMOV UR17, 0x40000040 ;  /* 0x4000004000117882 */ /* 0x000fe20000000000 */
[----:B------:R-:W-:Y:S01]  /*1e60*/  UMOV UR19, 0x40000040 ;  /* 0x4000004000137882 */ /* 0x000fe20000000000 */
        /* <DEDUP_REMOVED lines=49> */
[----:B------:R-:W-:-:S03]  /*2180*/  IMAD.MOV.U32 R228, RZ, RZ, RZ ;  /* 0x000000ffffe47224 */ /* 0x000fc600078e00ff */
[----:B------:R2:W-:Y:S04]  /*2190*/  STL [R1+0x14], RZ ;  /* 0x000014ff01007387 */ /* 0x0005e80000100800 */
[----:B------:R2:W-:Y:S04]  /*21a0*/  STL [R1+0x10], RZ ;  /* 0x000010ff01007387 */ /* 0x0005e80000100800 */
[----:B------:R2:W-:Y:S04]  /*21b0*/  STL [R1+0xc], RZ ;  /* 0x00000cff01007387 */ /* 0x0005e80000100800 */
[----:B------:R2:W-:Y:S04]  /*21c0*/  STL [R1+0x8], RZ ;  /* 0x000008ff01007387 */ /* 0x0005e80000100800 */
[----:B------:R2:W-:Y:S04]  /*21d0*/  STL [R1+0x4], RZ ;  /* 0x000004ff01007387 */ /* 0x0005e80000100800 */
[----:B------:R2:W-:Y:S01]  /*21e0*/  STL [R1], RZ ;  /* 0x000000ff01007387 */ /* 0x0005e20000100800 */
[----:B------:R-:W-:Y:S01]  /*21f0*/  QGMMA.64x128x32.F32.E4M3.E4M3 R88, gdesc[UR16], R88 ;  /* 0x01e00000105879f3 */ /* 0x000fe20008700858 */
[----:B------:R-:W-:Y:S01]  /*2200*/  UIADD3 UR16, UR7, 0x402, URZ ;  /* 0x0000040207107890 */ /* 0x000fe2000fffe03f */
[----:B------:R-:W-:-:S10]  /*2210*/  UMOV UR17, 0x40000040 ;  /* 0x4000004000117882 */ /* 0x000fd40000000000 */
[----:B------:R-:W-:Y:S01]  /*2220*/  QGMMA.64x128x32.F32.E4M3.E4M3 R24, gdesc[UR16], R24 ;  /* 0x01e00000101879f3 */ /* 0x000fe20008700818 */
[----:B------:R-:W-:Y:S02]  /*2230*/  UIADD3 UR16, UR7, 0x4, URZ ;  /* 0x0000000407107890 */ /* 0x000fe4000fffe03f */
[----:B------:R-:W-:Y:S01]  /*2240*/  UIADD3 UR18, UR8, 0x4, URZ ;  /* 0x0000000408127890 */ /* 0x000fe2000fffe03f */
[----:B------:R-:W-:Y:S01]  /*2250*/  UMOV UR17, 0x40000040 ;  /* 0x4000004000117882 */ /* 0x000fe20000000000 */
[----:B------:R-:W-:-:S07]  /*2260*/  UMOV UR19, 0x40000040 ;  /* 0x4000004000137882 */ /* 0x000fce0000000000 */
        /* <DEDUP_REMOVED lines=10> */
[----:B------:R-:W-:Y:S02]  /*2310*/  UMOV UR17, 0x40000040 ;  /* 0x4000004000117882 */ /* 0x000fe40000000000 */
[----:B------:R-:W-:Y:S02]  /*2320*/  ULDC UR7, c[0x0][0x50c] ;  /* 0x0001430000077ab9 */ /* 0x000fe40000000800 */
[----:B------:R-:W-:-:S04]  /*2330*/  UISETP.NE.AND UP0, UPT, UR7, 0x4, UPT ;  /* 0x000000040700788c */ /* 0x000fc8000bf05270 */
[----:B------:R-:W-:Y:S02]  /*2340*/  USEL UR7, URZ, 0x1, UP0 ;  /* 0x000000013f077887 */ /* 0x000fe40008000000 */
[----:B------:R-:W-:Y:S04]  /*2350*/  QGMMA.64x128x32.F32.E4M3.E4M3 R24, gdesc[UR16], R24, gsb0 ;  /* 0x01e00000101879f3 */ /* 0x000fe80008000818 */
[----:B------:R-:W-:-:S13]  /*2360*/  ISETP.NE.AND P0, PT, RZ, UR7, PT ;  /* 0x00000007ff007c0c */ /* 0x000fda000bf05270 */
[----:B--2---:R-:W-:Y:S05]  /*2370*/  @!P0 BRA `(.L_x_18) ;  /* 0x0000000800808947 */ /* 0x004fea0003800000 */
[----:B------:R-:W-:Y:S02]  /*2380*/  WARPGROUP.DEPBAR.LE gsb0, 0x0 ;  /* 0x00008000000079c5 */ /* 0x000fe40000010000 */
[----:B------:R-:W-:-:S01]  /*2390*/  FADD R227, RZ, R89 ;  /* 0x00000059ffe37221 */ /* 0x000fc20000000000 */
[----:B------:R-:W-:Y:S01]  /*23a0*/  FADD R228, RZ, R88 ;  /* 0x00000058ffe47221 */ /* 0x000fe20000000000 */
[----:B------:R-:W-:-:S01]  /*23b0*/  FADD R226, RZ, R90 ;  /* 0x0000005affe27221 */ /* 0x000fc20000000000 */
[----:B------:R-:W-:Y:S01]  /*23c0*/  FADD R225, RZ, R91 ;  /* 0x0000005bffe17221 */ /* 0x000fe20000000000 */
[----:B------:R-:W-:-:S01]  /*23d0*/  FADD R224, RZ, R92 ;  /* 0x0000005cffe07221 */ /* 0x000fc20000000000 */
[----:B------:R0:W-:Y:S01]  /*23e0*/  STL [R1+0x80], R227 ;  /* 0x000080e301007387 */ /* 0x0001e20000100800 */
[----:B------:R-:W-:-:S01]  /*23f0*/  FADD R223, RZ, R93 ;  /* 0x0000005dffdf7221 */ /* 0x000fc20000000000 */
[----:B------:R-:W-:Y:S01]  /*2400*/  FADD R222, RZ, R94 ;  /* 0x0000005effde7221 */ /* 0x000fe20000000000 */
[----:B------:R-:W-:-:S01]  /*2410*/  FADD R221, RZ, R95 ;  /* 0x0000005fffdd7221 */ /* 0x000fc20000000000 */
[----:B------:R-:W-:Y:S01]  /*2420*/  FADD R220, RZ, R96 ;  /* 0x00000060ffdc7221 */ /* 0x000fe20000000000 */
[----:B------:R-:W-:-:S01]  /*2430*/  FADD R219, RZ, R97 ;  /* 0x00000061ffdb7221 */ /* 0x000fc20000000000 */
[----:B------:R-:W-:Y:S01]  /*2440*/  FADD R218, RZ, R98 ;  /* 0x00000062ffda7221 */ /* 0x000fe20000000000 */
[----:B------:R-:W-:-:S01]  /*2450*/  FADD R217, RZ, R99 ;  /* 0x00000063ffd97221 */ /* 0x000fc20000000000 */
[----:B------:R-:W-:Y:S01]  /*2460*/  FADD R216, RZ, R100 ;  /* 0x00000064ffd87221 */ /* 0x000fe20000000000 */
[----:B------:R-:W-:-:S01]  /*2470*/  FADD R215, RZ, R101 ;  /* 0x00000065ffd77221 */ /* 0x000fc20000000000 */
[----:B0-----:R-:W-:Y:S01]  /*2480*/  FADD R227, RZ, R60 ;  /* 0x0000003cffe37221 */ /* 0x001fe20000000000 */
[----:B------:R-:W-:-:S01]  /*2490*/  FADD R214, RZ, R102 ;  /* 0x00000066ffd67221 */ /* 0x000fc20000000000 */
[----:B------:R-:W-:Y:S01]  /*24a0*/  FADD R213, RZ, R103 ;  /* 0x00000067ffd57221 */ /* 0x000fe20000000000 */
[----:B------:R-:W-:-:S01]  /*24b0*/  FADD R212, RZ, R104 ;  /* 0x00000068ffd47221 */ /* 0x000fc20000000000 */
[----:B------:R-:W-:Y:S01]  /*24c0*/  FADD R211, RZ, R105 ;  /* 0x00000069ffd37221 */ /* 0x000fe20000000000 */
[----:B------:R0:W-:Y:S01]  /*24d0*/  STL [R1], R227 ;  /* 0x000000e301007387 */ /* 0x0001e20000100800 */
        /* <DEDUP_REMOVED lines=94> */
[----:B0-----:R-:W-:-:S05]  /*2ac0*/  FADD R227, RZ, R67 ;  /* 0x00000043ffe37221 */ /* 0x001fca0000000000 */
[----:B------:R0:W-:Y:S02]  /*2ad0*/  STL [R1+0x1c], R227 ;  /* 0x00001ce301007387 */ /* 0x0001e40000100800 */
        /* <DEDUP_REMOVED lines=39> */
[----:B------:R0:W-:Y:S04]  /*2d50*/  STL [R1+0x6c], R227 ;  /* 0x00006ce301007387 */ /* 0x0001e80000100800 */
[----:B0-----:R0:W5:Y:S01]  /*2d60*/  LDL.LU R227, [R1+0x80] ;  /* 0x0000800001e37983 */ /* 0x0011620000300800 */
[----:B------:R-:W-:-:S05]  /*2d70*/  UMOV UR6, URZ ;  /* 0x0000003f00067c82 */ /* 0x000fca0008000000 */
.L_x_18:
[----:B------:R-:W-:Y:S01]  /*2d80*/  UIADD3 UR23, UR5, 0x1, URZ ;  /* 0x0000000105177890 */ /* 0x000fe2000fffe03f */
[----:B------:R-:W-:-:S03]  /*2d90*/  UMOV UR8, 0x1 ;  /* 0x0000000100087882 */ /* 0x000fc60000000000 */
[----:B------:R-:W-:-:S04]  /*2da0*/  UISETP.NE.AND UP0, UPT, UR23, 0x7, UPT ;  /* 0x000000071700788c */ /* 0x000fc8000bf05270 */
[----:B------:R-:W-:Y:S02]  /*2db0*/  USEL UR24, URZ, 0x1, UP0 ;  /* 0x000000013f187887 */ /* 0x000fe40008000000 */
[----:B------:R-:W-:Y:S02]  /*2dc0*/  USEL UR23, UR23, URZ, UP0 ;  /* 0x0000003f17177287 */ /* 0x000fe40008000000 */
[----:B------:R-:W-:-:S12]  /*2dd0*/  ULOP3.LUT UR24, UR4, UR24, URZ, 0x3c, !UPT ;  /* 0x0000001804187292 */ /* 0x000fd8000f8e3c3f */
.L_x_13:
[----:B------:R-:W-:-:S04]  /*2de0*/  UISETP.LT.AND UP0, UPT, UR9, 0x1, UPT ;  /* 0x000000010900788c */ /* 0x000fc8000bf01270 */
[----:B------:R-:W-:-:S04]  /*2df0*/  USEL UR16, UR9, 0x1, UP0 ;  /* 0x0000000109107887 */ /* 0x000fc80008000000 */
[----:B------:R-:W-:-:S04]  /*2e00*/  UIADD3 UR26, UR9, -UR16, URZ ;  /* 0x80000010091a7290 */ /* 0x000fc8000fffe03f */
[----:B------:R-:W-:-:S06]  /*2e10*/  UISETP.GE.AND UP0, UPT, UR26, 0x1, UPT ;  /* 0x000000011a00788c */ /* 0x000fcc000bf06270 */
[----:B------:R-:W-:-:S13]  /*2e20*/  PLOP3.LUT P0, PT, PT, PT, UP0, 0x80, 0x0 ;  /* 0x000000000000781c */ /* 0x000fda0003f0f008 */
[----:B------:R-:W-:Y:S05]  /*2e30*/  @!P0 BRA `(.L_x_19) ;  /* 0x0000001000dc8947 */ /* 0x000fea0003800000 */
[----:B------:R-:W-:Y:S01]  /*2e40*/  UMOV UR25, UR5 ;  /* 0x0000000500197c82 */ /* 0x000fe20008000000 */
[----:B------:R-:W-:-:S05]  /*2e50*/  ULDC UR27, c[0x0][0x50c] ;  /* 0x00014300001b7ab9 */ /* 0x000fca0000000800 */
.L_x_27:
[----:B------:R-:W-:-:S06]  /*2e60*/  UISETP.NE.AND UP0, UPT, UR22, 0x3, UPT ;  /* 0x000000031600788c */ /* 0x000fcc000bf05270 */
[----:B------:R-:W-:-:S13]  /*2e70*/  PLOP3.LUT P1, PT, PT, PT, UP0, 0x80, 0x0 ;  /* 0x000000000000781c */ /* 0x000fda0003f2f008 */
[----:B-1---5:R-:W-:Y:S05]  /*2e80*/  @!P1 BRA `(.L_x_20) ;  /* 0x0000000000049947 */ /* 0x022fea0003800000 */
[----:B------:R-:W-:Y:S01]  /*2e90*/  BPT.TRAP 0x1 ;  /* 0x000000040000795c */ /* 0x000fe20000300000 */
.L_x_20:
[----:B------:R-:W1:Y:S01]  /*2ea0*/  S2UR UR16, SR_CgaCtaId ;  /* 0x00000000001079c3 */ /* 0x000e620000008800 */
[----:B------:R-:W-:Y:S01]  /*2eb0*/  UMOV UR11, 0x400 ;  /* 0x00000400000b7882 */ /* 0x000fe20000000000 */
[----:B------:R-:W-:-:S05]  /*2ec0*/  IMAD.U32 R229, RZ, RZ, UR24 ;  /* 0x00000018ffe57e24 */ /* 0x000fca000f8e00ff */
[----:B------:R-:W-:Y:S01]  /*2ed0*/  SHF.L.U32 R229, R229, 0x1f, RZ ;  /* 0x0000001fe5e57819 */ /* 0x000fe200000006ff */
[----:B-1----:R-:W-:-:S04]  /*2ee0*/  ULEA UR11, UR16, UR11, 0x18 ;  /* 0x0000000b100b7291 */ /* 0x002fc8000f8ec03f */
[----:B------:R-:W-:-:S09]  /*2ef0*/  ULEA UR16, UR23, UR11, 0x3 ;  /* 0x0000000b17107291 */ /* 0x000fd2000f8e183f */
[----:B------:R1:W2:Y:S01]  /*2f00*/  SYNCS.PHASECHK.TRANS64.TRYWAIT P0, [UR16], R229 ;  /* 0x000000e5ff0075a7 */ /* 0x0002a20008000150 */
[----:B------:R-:W-:Y:S05]  /*2f10*/  @!P1 BRA `(.L_x_21) ;  /* 0x0000000000049947 */ /* 0x000fea0003800000 */
[----:B------:R-:W-:Y:S01]  /*2f20*/  BPT.TRAP 0x1 ;  /* 0x000000040000795c */ /* 0x000fe20000300000 */
.L_x_21:
[----:B--2---:R-:W-:Y:S05]  /*2f30*/  @P0 BRA `(.L_x_22) ;  /* 0x0000000000080947 */ /* 0x004fea0003800000 */
[----:B------:R-:W2:Y:S02]  /*2f40*/  SYNCS.PHASECHK.TRANS64.TRYWAIT P0, [UR16], R229 ;  /* 0x000000e5ff0075a7 */ /* 0x000ea40008000150 */
[----:B--2---:R-:W-:Y:S05]  /*2f50*/  @!P0 BRA `(.L_x_23) ;  /* 0x000000d400a08947 */ /* 0x004fea0003800000 */
.L_x_22:
[----:B------:R-:W-:Y:S01]  /*2f60*/  UIADD3 UR16, UR11, 0x38180, URZ ;  /* 0x000381800b107890 */ /* 0x000fe2000fffe03f */
[----:B------:R-:W-:Y:S01]  /*2f70*/  WARPGROUP.ARRIVE ;  /* 0x00000000000079c5 */ /* 0x000fe20000000000 */
[----:B------:R-:W-:Y:S02]  /*2f80*/  UISETP.NE.AND UP0, UPT, UR7, URZ, UPT ;  /* 0x0000003f0700728c */ /* 0x000fe4000bf05270 */
[----:B------:R-:W-:Y:S02]  /*2f90*/  USHF.R.U32.HI UR16, URZ, 0x4, UR16 ;  /* 0x000000043f107899 */ /* 0x000fe40008011610 */
[----:B------:R-:W-:Y:S02]  /*2fa0*/  USEL UR8, UR8, URZ, !UP0 ;  /* 0x0000003f08087287 */ /* 0x000fe4000c000000 */
[----:B------:R-:W-:Y:S02]  /*2fb0*/  ULOP3.LUT UR16, UR16, 0x3fff, URZ, 0xc0, !UPT ;  /* 0x00003fff10107892 */ /* 0x000fe4000f8ec03f */
[----:B------:R-:W-:-:S02]  /*2fc0*/  UISETP.NE.U32.AND UP0, UPT, UR8, URZ, UPT ;  /* 0x0000003f0800728c */ /* 0x000fc4000bf05070 */
[----:B------:R-:W-:Y:S02]  /*2fd0*/  ULOP3.LUT UR7, UR10, 0x10000, URZ, 0xfc, !UPT ;  /* 0x000100000a077892 */ /* 0x000fe4000f8efc3f */
[----:B------:R-:W-:Y:S02]  /*2fe0*/  ULOP3.LUT UR8, UR16, 0x10000, URZ, 0xfc, !UPT ;  /* 0x0001000010087892 */ /* 0x000fe4000f8efc3f */
[----:B------:R-:W-:Y:S02]  /*2ff0*/  ULEA UR7, UR23, UR7, 0xb ;  /* 0x0000000717077291 */ /* 0x000fe4000f8e583f */
[----:B------:R-:W-:Y:S01]  /*3000*/  ULEA UR8, UR23, UR8, 0xa ;  /* 0x0000000817087291 */ /* 0x000fe2000f8e503f */
[----:B------:R-:W-:Y:S01]  /*3010*/  UMOV UR17, 0x40000040 ;  /* 0x4000004000117882 */ /* 0x000fe20000000000 */
[----:B------:R-:W-:Y:S01]  /*3020*/  UMOV UR19, 0x40000040 ;  /* 0x4000004000137882 */ /* 0x000fe20000000000 */
[----:B------:R-:W-:Y:S02]  /*3030*/  UIADD3 UR6, UR6, 0x4, URZ ;  /* 0x0000000406067890 */ /* 0x000fe4000fffe03f */
[----:B------:R-:W-:-:S02]  /*3040*/  UMOV UR16, UR7 ;  /* 0x0000000700107c82 */ /* 0x000fc40008000000 */
[----:B------:R-:W-:Y:S02]  /*3050*/  UMOV UR18, UR8 ;  /* 0x0000000800127c82 */ /* 0x000fe40008000000 */
[----:B------:R-:W-:Y:S01]  /*3060*/  QGMMA.64x128x32.F32.E4M3.E4M3 R88, gdesc[UR16], R88, UP0 ;  /* 0x01e00000105879f3 */ /* 0x000fe2000bf00858 */
[----:B------:R-:W-:Y:S01]  /*3070*/  UIADD3 UR16, UR7, 0x400, URZ ;  /* 0x0000040007107890 */ /* 0x000fe2000fffe03f */
[----:B------:R-:W-:-:S10]  /*3080*/  UMOV UR17, 0x40000040 ;  /* 0x4000004000117882 */ /* 0x000fd40000000000 */
[----:B------:R-:W-:Y:S01]  /*3090*/  QGMMA.64x128x32.F32.E4M3.E4M3 R24, gdesc[UR16], R24, UP0 ;  /* 0x01e00000101879f3 */ /* 0x000fe2000bf00818 */
[----:B------:R-:W-:Y:S02]  /*30a0*/  UIADD3 UR16, UR7, 0x2, URZ ;  /* 0x0000000207107890 */ /* 0x000fe4000fffe03f */
[----:B------:R-:W-:Y:S01]  /*30b0*/  UIADD3 UR18, UR8, 0x2, URZ ;  /* 0x0000000208127890 */ /* 0x000fe2000fffe03f */
[----:B------:R-:W-:Y:S01]  /*30c0*/  UMOV UR17, 0x40000040 ;  /* 0x4000004000117882 */ /* 0x000fe20000000000 */
[----:B------:R-:W-:Y:S01]  /*30d0*/  UMOV UR19, 0x40000040 ;  /* 0x4000004000137882 */ /* 0x000fe20000000000 */
[----:B------:R-:W-:-:S06]  /*30e0*/  UISETP.NE.AND UP0, UPT, UR6, UR27, UPT ;  /* 0x0000001b0600728c */ /* 0x000fcc000bf05270 */
        /* <DEDUP_REMOVED lines=18> */
[----:B------:R-:W-:Y:S01]  /*3210*/  UMOV UR17, 0x40000040 ;  /* 0x4000004000117882 */ /* 0x000fe20000000000 */
[----:B------:R-:W-:-:S06]  /*3220*/  USEL UR7, URZ, 0x1, UP0 ;  /* 0x000000013f077887 */ /* 0x000fcc0008000000 */
[----:B------:R-:W-:-:S03]  /*3230*/  ISETP.NE.AND P0, PT, RZ, UR7, PT ;  /* 0x00000007ff007c0c */ /* 0x000fc6000bf05270 */
[----:B------:R-:W-:Y:S03]  /*3240*/  QGMMA.64x128x32.F32.E4M3.E4M3 R24, gdesc[UR16], R24, gsb0 ;  /* 0x01e00000101879f3 */ /* 0x000fe60008000818 */
[----:B------:R-:W-:-:S07]  /*3250*/  WARPGROUP.DEPBAR.LE gsb0, 0x1 ;  /* 0x00008000000079c5 */ /* 0x000fce0000010100 */
[----:B------:R-:W-:Y:S05]  /*3260*/  @!P0 BRA `(.L_x_24) ;  /* 0x0000000c00708947 */ /* 0x000fea0003800000 */
[----:B------:R-:W-:Y:S02]  /*3270*/  WARPGROUP.DEPBAR.LE gsb0, 0x0 ;  /* 0x00008000000079c5 */ /* 0x000fe40000010000 */
[----:B-----5:R-:W-:-:S01]  /*3280*/  FADD R227, R89, R227 ;  /* 0x000000e359e37221 */ /* 0x020fc20000000000 */
[----:B------:R-:W-:Y:S01]  /*3290*/  FADD R226, R90, R226 ;  /* 0x000000e25ae27221 */ /* 0x000fe20000000000 */
[----:B------:R-:W-:-:S01]  /*32a0*/  FADD R225, R91, R225 ;  /* 0x000000e15be17221 */ /* 0x000fc20000000000 */
[----:B------:R-:W-:Y:S01]  /*32b0*/  FADD R224, R92, R224 ;  /* 0x000000e05ce07221 */ /* 0x000fe20000000000 */
[----:B------:R-:W-:-:S01]  /*32c0*/  FADD R223, R93, R223 ;  /* 0x000000df5ddf7221 */ /* 0x000fc20000000000 */
[----:B------:R2:W-:Y:S01]  /*32d0*/  STL [R1+0x80], R227 ;  /* 0x000080e301007387 */ /* 0x0005e20000100800 */
[----:B------:R-:W-:-:S01]  /*32e0*/  FADD R222, R94, R222 ;  /* 0x000000de5ede7221 */ /* 0x000fc20000000000 */
[----:B------:R-:W-:Y:S01]  /*32f0*/  FADD R221, R95, R221 ;  /* 0x000000dd5fdd7221 */ /* 0x000fe20000000000 */
[----:B------:R-:W-:-:S01]  /*3300*/  FADD R220, R96, R220 ;  /* 0x000000dc60dc7221 */ /* 0x000fc20000000000 */
[----:B------:R-:W-:Y:S01]  /*3310*/  FADD R219, R97, R219 ;  /* 0x000000db61db7221 */ /* 0x000fe20000000000 */
[----:B------:R-:W-:-:S01]  /*3320*/  FADD R218, R98, R218 ;  /* 0x000000da62da7221 */ /* 0x000fc20000000000 */
[----:B------:R-:W-:Y:S01]  /*3330*/  FADD R217, R99, R217 ;  /* 0x000000d963d97221 */ /* 0x000fe20000000000 */
[----:B------:R-:W-:-:S01]  /*3340*/  FADD R216, R100, R216 ;  /* 0x000000d864d87221 */ /* 0x000fc20000000000 */
[----:B------:R-:W-:Y:S01]  /*3350*/  FADD R215, R101, R215 ;  /* 0x000000d765d77221 */ /* 0x000fe20000000000 */
[----:B------:R-:W-:-:S01]  /*3360*/  FADD R214, R102, R214 ;  /* 0x000000d666d67221 */ /* 0x000fc20000000000 */
[----:B--2---:R-:W2:Y:S01]  /*3370*/  LDL.LU R227, [R1+0x28] ;  /* 0x0000280001e37983 */ /* 0x004ea20000300800 */
[----:B------:R-:W-:-:S01]  /*3380*/  FADD R213, R103, R213 ;  /* 0x000000d567d57221 */ /* 0x000fc20000000000 */
[----:B------:R-:W-:Y:S01]  /*3390*/  FADD R212, R104, R212 ;  /* 0x000000d468d47221 */ /* 0x000fe20000000000 */
[----:B------:R-:W-:-:S01]  /*33a0*/  FADD R211, R105, R211 ;  /* 0x000000d369d37221 */ /* 0x000fc20000000000 */
[----:B------:R3:W-:Y:S01]  /*33b0*/  STL [R1+0x84], R226 ;  /* 0x000084e201007387 */ /* 0x0007e20000100800 */
[----:B------:R-:W-:-:S03]  /*33c0*/  FADD R228, R88, R228 ;  /* 0x000000e458e47221 */ /* 0x000fc60000000000 */
[----:B---3--:R-:W3:Y:S04]  /*33d0*/  LDL.LU R226, [R1+0x24] ;  /* 0x0000240001e27983 */ /* 0x008ee80000300800 */
[----:B------:R4:W-:Y:S04]  /*33e0*/  STL [R1+0x88], R225 ;  /* 0x000088e101007387 */ /* 0x0009e80000100800 */
[----:B----4-:R-:W4:Y:S04]  /*33f0*/  LDL.LU R225, [R1+0x20] ;  /* 0x0000200001e17983 */ /* 0x010f280000300800 */
[----:B------:R0:W-:Y:S04]  /*3400*/  STL [R1+0x8c], R224 ;  /* 0x00008ce001007387 */ /* 0x0001e80000100800 */
[----:B0-----:R-:W4:Y:S04]  /*3410*/  LDL.LU R224, [R1+0x1c] ;  /* 0x00001c0001e07983 */ /* 0x001f280000300800 */
        /* <DEDUP_REMOVED lines=13> */
[----:B0-----:R-:W4:Y:S04]  /*34f0*/  LDL.LU R217, [R1] ;  /* 0x0000000001d97983 */ /* 0x001f280000300800 */
[----:B------:R-:W-:Y:S04]  /*3500*/  STL [R1+0xac], R216 ;  /* 0x0000acd801007387 */ /* 0x000fe80000100800 */
[----:B------:R-:W-:Y:S04]  /*3510*/  STL [R1+0xb0], R215 ;  /* 0x0000b0d701007387 */ /* 0x000fe80000100800 */
[----:B------:R-:W-:Y:S04]  /*3520*/  STL [R1+0xb4], R214 ;  /* 0x0000b4d601007387 */ /* 0x000fe80000100800 */
[----:B------:R-:W-:Y:S04]  /*3530*/  STL [R1+0xb8], R213 ;  /* 0x0000b8d501007387 */ /* 0x000fe80000100800 */
[----:B------:R-:W-:Y:S04]  /*3540*/  STL [R1+0xbc], R212 ;  /* 0x0000bcd401007387 */ /* 0x000fe80000100800 */
[----:B------:R0:W-:Y:S01]  /*3550*/  STL [R1+0xc0], R211 ;  /* 0x0000c0d301007387 */ /* 0x0001e20000100800 */
[----:B--2---:R-:W-:-:S01]  /*3560*/  FADD R227, R70, R227 ;  /* 0x000000e346e37221 */ /* 0x004fc20000000000 */
[----:B---3--:R-:W-:Y:S01]  /*3570*/  FADD R226, R69, R226 ;  /* 0x000000e245e27221 */ /* 0x008fe20000000000 */
[----:B----4-:R-:W-:-:S01]  /*3580*/  FADD R225, R68, R225 ;  /* 0x000000e144e17221 */ /* 0x010fc20000000000 */
[----:B------:R-:W-:Y:S01]  /*3590*/  FADD R224, R67, R224 ;  /* 0x000000e043e07221 */ /* 0x000fe20000000000 */
[----:B------:R-:W-:-:S01]  /*35a0*/  FADD R223, R66, R223 ;  /* 0x000000df42df7221 */ /* 0x000fc20000000000 */
[----:B------:R-:W-:Y:S01]  /*35b0*/  FADD R222, R65, R222 ;  /* 0x000000de41de7221 */ /* 0x000fe20000000000 */
[----:B------:R-:W-:-:S01]  /*35c0*/  FADD R221, R64, R221 ;  /* 0x000000dd40dd7221 */ /* 0x000fc20000000000 */
[----:B------:R-:W-:Y:S01]  /*35d0*/  FADD R220, R63, R220 ;  /* 0x000000dc3fdc7221 */ /* 0x000fe20000000000 */
[----:B------:R-:W-:-:S01]  /*35e0*/  FADD R219, R62, R219 ;  /* 0x000000db3edb7221 */ /* 0x000fc20000000000 */
[----:B------:R-:W-:Y:S01]  /*35f0*/  FADD R218, R61, R218 ;  /* 0x000000da3dda7221 */ /* 0x000fe20000000000 */
[----:B------:R-:W-:-:S05]  /*3600*/  FADD R217, R60, R217 ;  /* 0x000000d93cd97221 */ /* 0x000fca0000000000 */
[----:B------:R2:W-:Y:S04]  /*3610*/  STL [R1], R217 ;  /* 0x000000d901007387 */ /* 0x0005e80000100800 */
[----:B------:R3:W-:Y:S04]  /*3620*/  STL [R1+0x4], R218 ;  /* 0x000004da01007387 */ /* 0x0007e80000100800 */
[----:B------:R4:W-:Y:S04]  /*3630*/  STL [R1+0x8], R219 ;  /* 0x000008db01007387 */ /* 0x0009e80000100800 */
[----:B------:R1:W-:Y:S04]  /*3640*/  STL [R1+0xc], R220 ;  /* 0x00000cdc01007387 */ /* 0x0003e80000100800 */
[----:B------:R1:W-:Y:S04]  /*3650*/  STL [R1+0x10], R221 ;  /* 0x000010dd01007387 */ /* 0x0003e80000100800 */
[----:B------:R1:W-:Y:S04]  /*3660*/  STL [R1+0x14], R222 ;  /* 0x000014de01007387 */ /* 0x0003e80000100800 */
[----:B------:R1:W-:Y:S04]  /*3670*/  STL [R1+0x18], R223 ;  /* 0x000018df01007387 */ /* 0x0003e80000100800 */
[----:B------:R1:W-:Y:S04]  /*3680*/  STL [R1+0x1c], R224 ;  /* 0x00001ce001007387 */ /* 0x0003e80000100800 */
[----:B0-----:R-:W4:Y:S04]  /*3690*/  LDL.LU R211, [R1+0x2c] ;  /* 0x00002c0001d37983 */ /* 0x001f280000300800 */
[----:B------:R0:W-:Y:S04]  /*36a0*/  STL [R1+0x20], R225 ;  /* 0x000020e101007387 */ /* 0x0001e80000100800 */
[----:B------:R-:W4:Y:S04]  /*36b0*/  LDL.LU R212, [R1+0x30] ;  /* 0x0000300001d47983 */ /* 0x000f280000300800 */
[----:B------:R0:W-:Y:S04]  /*36c0*/  STL [R1+0x24], R226 ;  /* 0x000024e201007387 */ /* 0x0001e80000100800 */
[----:B------:R-:W4:Y:S04]  /*36d0*/  LDL.LU R213, [R1+0x34] ;  /* 0x0000340001d57983 */ /* 0x000f280000300800 */
[----:B------:R0:W-:Y:S04]  /*36e0*/  STL [R1+0x28], R227 ;  /* 0x000028e301007387 */ /* 0x0001e80000100800 */
[----:B------:R-:W4:Y:S04]  /*36f0*/  LDL.LU R214, [R1+0x38] ;  /* 0x0000380001d67983 */ /* 0x000f280000300800 */
[----:B------:R-:W4:Y:S04]  /*3700*/  LDL.LU R215, [R1+0x3c] ;  /* 0x00003c0001d77983 */ /* 0x000f280000300800 */
[----:B------:R-:W4:Y:S04]  /*3710*/  LDL.LU R216, [R1+0x40] ;  /* 0x0000400001d87983 */ /* 0x000f280000300800 */
[----:B--2---:R-:W2:Y:S04]  /*3720*/  LDL.LU R217, [R1+0x44] ;  /* 0x0000440001d97983 */ /* 0x004ea80000300800 */
[----:B---3--:R-:W3:Y:S04]  /*3730*/  LDL.LU R218, [R1+0x48] ;  /* 0x0000480001da7983 */ /* 0x008ee80000300800 */
[----:B----4-:R-:W4:Y:S04]  /*3740*/  LDL.LU R219, [R1+0x4c] ;  /* 0x00004c0001db7983 */ /* 0x010f280000300800 */
[----:B-1----:R-:W4:Y:S04]  /*3750*/  LDL.LU R220, [R1+0x50] ;  /* 0x0000500001dc7983 */ /* 0x002f280000300800 */
[----:B------:R-:W4:Y:S04]  /*3760*/  LDL.LU R221, [R1+0x54] ;  /* 0x0000540001dd7983 */ /* 0x000f280000300800 */
[----:B------:R-:W4:Y:S04]  /*3770*/  LDL.LU R222, [R1+0x58] ;  /* 0x0000580001de7983 */ /* 0x000f280000300800 */
[----:B------:R-:W4:Y:S04]  /*3780*/  LDL.LU R223, [R1+0x5c] ;  /* 0x00005c0001df7983 */ /* 0x000f280000300800 */
[----:B------:R-:W4:Y:S04]  /*3790*/  LDL.LU R224, [R1+0x60] ;  /* 0x0000600001e07983 */ /* 0x000f280000300800 */
[----:B0-----:R-:W4:Y:S04]  /*37a0*/  LDL.LU R225, [R1+0x64] ;  /* 0x0000640001e17983 */ /* 0x001f280000300800 */
[----:B------:R-:W4:Y:S04]  /*37b0*/  LDL.LU R226, [R1+0x68] ;  /* 0x0000680001e27983 */ /* 0x000f280000300800 */
[----:B------:R-:W4:Y:S01]  /*37c0*/  LDL.LU R227, [R1+0x6c] ;  /* 0x00006c0001e37983 */ /* 0x000f220000300800 */
[----:B------:R-:W-:-:S05]  /*37d0*/  FADD R211, R71, R211 ;  /* 0x000000d347d37221 */ /* 0x000fca0000000000 */
[----:B------:R0:W-:Y:S01]  /*37e0*/  STL [R1+0x2c], R211 ;  /* 0x00002cd301007387 */ /* 0x0001e20000100800 */
[----:B------:R-:W-:-:S03]  /*37f0*/  FADD R212, R72, R212 ;  /* 0x000000d448d47221 */ /* 0x000fc60000000000 */
[----:B0-----:R0:W5:Y:S01]  /*3800*/  LDL.LU R211, [R1+0xc0] ;  /* 0x0000c00001d37983 */ /* 0x0011620000300800 */
[----:B------:R-:W-:-:S03]  /*3810*/  FADD R213, R73, R213 ;  /* 0x000000d549d57221 */ /* 0x000fc60000000000 */
[----:B------:R1:W-:Y:S01]  /*3820*/  STL [R1+0x30], R212 ;  /* 0x000030d401007387 */ /* 0x0003e20000100800 */
[----:B------:R-:W-:-:S01]  /*3830*/  FADD R214, R74, R214 ;  /* 0x000000d64ad67221 */ /* 0x000fc20000000000 */
[----:B------:R-:W-:Y:S02]  /*3840*/  FADD R215, R75, R215 ;  /* 0x000000d74bd77221 */ /* 0x000fe40000000000 */
[----:B-1----:R0:W5:Y:S01]  /*3850*/  LDL.LU R212, [R1+0xbc] ;  /* 0x0000bc0001d47983 */ /* 0x0021620000300800 */
[----:B------:R-:W-:-:S03]  /*3860*/  FADD R216, R76, R216 ;  /* 0x000000d84cd87221 */ /* 0x000fc60000000000 */
[----:B------:R1:W-:Y:S01]  /*3870*/  STL [R1+0x34], R213 ;  /* 0x000034d501007387 */ /* 0x0003e20000100800 */
[----:B--2---:R-:W-:-:S03]  /*3880*/  FADD R217, R77, R217 ;  /* 0x000000d94dd97221 */ /* 0x004fc60000000000 */
[----:B-1----:R0:W5:Y:S01]  /*3890*/  LDL.LU R213, [R1+0xb8] ;  /* 0x0000b80001d57983 */ /* 0x0021620000300800 */
[----:B---3--:R-:W-:-:S03]  /*38a0*/  FADD R218, R78, R218 ;  /* 0x000000da4eda7221 */ /* 0x008fc60000000000 */
[----:B------:R1:W-:Y:S01]  /*38b0*/  STL [R1+0x38], R214 ;  /* 0x000038d601007387 */ /* 0x0003e20000100800 */
[----:B----4-:R-:W-:-:S01]  /*38c0*/  FADD R219, R79, R219 ;  /* 0x000000db4fdb7221 */ /* 0x010fc20000000000 */
[----:B------:R-:W-:Y:S02]  /*38d0*/  FADD R220, R80, R220 ;  /* 0x000000dc50dc7221 */ /* 0x000fe40000000000 */
[----:B-1----:R0:W5:Y:S04]  /*38e0*/  LDL.LU R214, [R1+0xb4] ;  /* 0x0000b40001d67983 */ /* 0x0021680000300800 */
[----:B------:R1:W-:Y:S01]  /*38f0*/  STL [R1+0x3c], R215 ;  /* 0x00003cd701007387 */ /* 0x0003e20000100800 */
[----:B------:R-:W-:-:S01]  /*3900*/  FADD R221, R81, R221 ;  /* 0x000000dd51dd7221 */ /* 0x000fc20000000000 */
[----:B------:R-:W-:-:S02]  /*3910*/  FADD R222, R82, R222 ;  /* 0x000000de52de7221 */ /* 0x000fc40000000000 */
[----:B-1----:R0:W5:Y:S04]  /*3920*/  LDL.LU R215, [R1+0xb0] ;  /* 0x0000b00001d77983 */ /* 0x0021680000300800 */
[----:B------:R1:W-:Y:S01]  /*3930*/  STL [R1+0x40], R216 ;  /* 0x000040d801007387 */ /* 0x0003e20000100800 */
[----:B------:R-:W-:-:S03]  /*3940*/  FADD R223, R83, R223 ;  /* 0x000000df53df7221 */ /* 0x000fc60000000000 */
        /* <DEDUP_REMOVED lines=13> */
[----:B------:R1:W-:Y:S04]  /*3a20*/  STL [R1+0x54], R221 ;  /* 0x000054dd01007387 */ /* 0x0003e80000100800 */
        /* <DEDUP_REMOVED lines=12> */
[----:B-1----:R0:W5:Y:S01]  /*3af0*/  LDL.LU R227, [R1+0x80] ;  /* 0x0000800001e37983 */ /* 0x0021620000300800 */
        /* <DEDUP_REMOVED lines=82> */
[----:B0-----:R-:W-:-:S06]  /*4020*/  UMOV UR6, URZ ;  /* 0x0000003f00067c82 */ /* 0x001fcc0008000000 */
.L_x_24:
[----:B------:R-:W-:Y:S05]  /*4030*/  @!P1 BRA `(.L_x_25) ;  /* 0x0000000000049947 */ /* 0x000fea0003800000 */
[----:B------:R-:W-:Y:S01]  /*4040*/  BPT.TRAP 0x1 ;  /* 0x000000040000795c */ /* 0x000fe20000300000 */
.L_x_25:
[----:B------:R-:W-:Y:S02]  /*4050*/  UISETP.GT.U32.AND UP0, UPT, UR13, 0x1, UPT ;  /* 0x000000010d00788c */ /* 0x000fe4000bf04070 */
[----:B------:R-:W-:-:S04]  /*4060*/  ULEA UR8, UR25, UR11, 0x3 ;  /* 0x0000000b19087291 */ /* 0x000fc8000f8e183f */
[----:B------:R-:W-:Y:S01]  /*4070*/  UIADD3 UR8, UR8, 0x38, URZ ;  /* 0x0000003808087890 */ /* 0x000fe2000fffe03f */
[----:B------:R-:W-:-:S03]  /*4080*/  PLOP3.LUT P0, PT, PT, PT, UP0, 0x80, 0x0 ;  /* 0x000000000000781c */ /* 0x000fc60003f0f008 */
[----:B------:R-:W-:-:S09]  /*4090*/  UPRMT UR8, URZ, 0x654, UR8 ;  /* 0x000006543f087896 */ /* 0x000fd20008000008 */
[----:B------:R-:W-:Y:S01]  /*40a0*/  SYNCS.ARRIVE.TRANS64.RED.A1T0 RZ, [UR8], RZ ;  /* 0x000000ffffff79a7 */ /* 0x000fe20008100408 */
[----:B------:R-:W-:Y:S05]  /*40b0*/  @P0 BRA `(.L_x_26) ;  /* 0x0000000000040947 */ /* 0x000fea0003800000 */
[----:B------:R-:W-:Y:S01]  /*40c0*/  BPT.TRAP 0x1 ;  /* 0x000000040000795c */ /* 0x000fe20000300000 */
.L_x_26:
[----:B------:R-:W-:Y:S02]  /*40d0*/  UISETP.GT.AND UP2, UPT, UR26, 0x1, UPT ;  /* 0x000000011a00788c */ /* 0x000fe4000bf44270 */
[----:B------:R-:W-:Y:S02]  /*40e0*/  UIADD3 UR23, UR23, 0x1, URZ ;  /* 0x0000000117177890 */ /* 0x000fe4000fffe03f */
[----:B------:R-:W-:Y:S02]  /*40f0*/  UIADD3 UR25, UR25, 0x1, URZ ;  /* 0x0000000119197890 */ /* 0x000fe4000fffe03f */
[----:B------:R-:W-:Y:S01]  /*4100*/  PLOP3.LUT P0, PT, PT, PT, UP2, 0x80, 0x0 ;  /* 0x000000000000781c */ /* 0x000fe20003f0f028 */
[----:B------:R-:W-:Y:S02]  /*4110*/  UISETP.NE.AND UP0, UPT, UR23, 0x7, UPT ;  /* 0x000000071700788c */ /* 0x000fe4000bf05270 */
[----:B------:R-:W-:Y:S02]  /*4120*/  UIADD3 UR16, UR26, -0x1, URZ ;  /* 0xffffffff1a107890 */ /* 0x000fe4000fffe03f */
[----:B------:R-:W-:-:S02]  /*4130*/  USEL UR8, URZ, 0x1, UP0 ;  /* 0x000000013f087887 */ /* 0x000fc40008000000 */
[----:B------:R-:W-:Y:S02]  /*4140*/  UISETP.NE.AND UP1, UPT, UR25, 0x7, UPT ;  /* 0x000000071900788c */ /* 0x000fe4000bf25270 */
[----:B------:R-:W-:Y:S02]  /*4150*/  ULOP3.LUT UR24, UR24, UR8, URZ, 0x3c, !UPT ;  /* 0x0000000818187292 */ /* 0x000fe4000f8e3c3f */
[----:B------:R-:W-:Y:S02]  /*4160*/  USEL UR23, UR23, URZ, UP0 ;  /* 0x0000003f17177287 */ /* 0x000fe40008000000 */
[----:B------:R-:W-:Y:S01]  /*4170*/  USEL UR25, UR25, URZ, UP1 ;  /* 0x0000003f19197287 */ /* 0x000fe20008800000 */
[----:B------:R-:W-:Y:S01]  /*4180*/  UMOV UR8, 0x1 ;  /* 0x0000000100087882 */ /* 0x000fe20000000000 */
[----:B------:R-:W-:Y:S01]  /*4190*/  UMOV UR26, UR16 ;  /* 0x00000010001a7c82 */ /* 0x000fe20008000000 */
[----:B------:R-:W-:Y:S09]  /*41a0*/  @P0 BRA `(.L_x_27) ;  /* 0xffffffec002c0947 */ /* 0x000ff2000383ffff */
.L_x_19:
[----:B------:R-:W-:-:S04]  /*41b0*/  UISETP.NE.AND UP0, UPT, UR6, URZ, UPT ;  /* 0x0000003f0600728c */ /* 0x000fc8000bf05270 */
[----:B------:R-:W-:-:S06]  /*41c0*/  USEL UR6, URZ, 0x1, !UP0 ;  /* 0x000000013f067887 */ /* 0x000fcc000c000000 */
[----:B------:R-:W-:-:S13]  /*41d0*/  ISETP.NE.AND P0, PT, RZ, UR6, PT ;  /* 0x00000006ff007c0c */ /* 0x000fda000bf05270 */
[----:B------:R-:W-:Y:S05]  /*41e0*/  @!P0 BRA `(.L_x_28) ;  /* 0x0000000c00c48947 */ /* 0x000fea0003800000 */
[----:B------:R-:W-:Y:S02]  /*41f0*/  WARPGROUP.DEPBAR.LE gsb0, 0x0 ;  /* 0x00008000000079c5 */ /* 0x000fe40000010000 */
[----:B-----5:R-:W-:Y:S01]  /*4200*/  FADD R227, R89, R227 ;  /* 0x000000e359e37221 */ /* 0x020fe20000000000 */
[----:B------:R-:W-:-:S04]  /*4210*/  FADD R228, R88, R228 ;  /* 0x000000e458e47221 */ /* 0x000fc80000000000 */
[----:B------:R2:W-:Y:S04]  /*4220*/  STL [R1+0x80], R227 ;  /* 0x000080e301007387 */ /* 0x0005e80000100800 */
[----:B--2---:R-:W2:Y:S04]  /*4230*/  LDL.LU R227, [R1+0x6c] ;  /* 0x00006c0001e37983 */ /* 0x004ea80000300800 */
[----:B--2---:R2:W-:Y:S04]  /*4240*/  STL [R1+0x84], R227 ;  /* 0x000084e301007387 */ /* 0x0045e80000100800 */
        /* <DEDUP_REMOVED lines=52> */
[----:B--2---:R-:W2:Y:S01]  /*4590*/  LDL.LU R227, [R1] ;  /* 0x0000000001e37983 */ /* 0x004ea20000300800 */
[----:B------:R-:W-:Y:S01]  /*45a0*/  FADD R226, R90, R226 ;  /* 0x000000e25ae27221 */ /* 0x000fe20000000000 */
        /* <DEDUP_REMOVED lines=97> */
[----:B--2---:R-:W-:-:S05]  /*4bc0*/  FADD R227, R60, R227 ;  /* 0x000000e33ce37221 */ /* 0x004fca0000000000 */
[----:B------:R2:W-:Y:S04]  /*4bd0*/  STL [R1], R227 ;  /* 0x000000e301007387 */ /* 0x0005e80000100800 */
[----:B--2---:R-:W2:Y:S02]  /*4be0*/  LDL.LU R227, [R1+0xec] ;  /* 0x0000ec0001e37983 */ /* 0x004ea40000300800 */
[----:B--2---:R-:W-:-:S05]  /*4bf0*/  FADD R227, R61, R227 ;  /* 0x000000e33de37221 */ /* 0x004fca0000000000 */
[----:B------:R2:W-:Y:S04]  /*4c00*/  STL [R1+0x4], R227 ;  /* 0x000004e301007387 */ /* 0x0005e80000100800 */
        /* <DEDUP_REMOVED lines=78> */
[----:B--2---:R2:W5:Y:S02]  /*50f0*/  LDL.LU R227, [R1+0x80] ;  /* 0x0000800001e37983 */ /* 0x0045640000300800 */
.L_x_28:
[----:B------:R-:W-:Y:S02]  /*5100*/  WARPGROUP.DEPBAR.LE gsb0, 0x0 ;  /* 0x00008000000079c5 */ /* 0x000fe40000010000 */
[----:B------:R-:W3:Y:S02]  /*5110*/  LDC R24, c[0x0][0x28c] ;  /* 0x0000a300ff187b82 */ /* 0x000ee40000000800 */
[----:B---3--:R-:W-:-:S13]  /*5120*/  ISETP.GE.AND P0, PT, R24, 0x1, PT ;  /* 0x000000011800780c */ /* 0x008fda0003f06270 */
[----:B------:R-:W-:Y:S05]  /*5130*/  @!P0 BRA `(.L_x_29) ;  /* 0x0000000000508947 */ /* 0x000fea0003800000 */
[----:B------:R-:W-:-:S06]  /*5140*/  UISETP.NE.AND UP0, UPT, UR22, 0x3, UPT ;  /* 0x000000031600788c */ /* 0x000fcc000bf05270 */
[----:B------:R-:W-:-:S13]  /*5150*/  PLOP3.LUT P0, PT, PT, PT, UP0, 0x80, 0x0 ;  /* 0x000000000000781c */ /* 0x000fda0003f0f008 */
[----:B------:R-:W-:Y:S05]  /*5160*/  @!P0 BRA `(.L_x_30) ;  /* 0x0000000000048947 */ /* 0x000fea0003800000 */
[----:B------:R-:W-:Y:S01]  /*5170*/  BPT.TRAP 0x1 ;  /* 0x000000040000795c */ /* 0x000fe20000300000 */
.L_x_30:
[----:B------:R-:W-:-:S04]  /*5180*/  UISETP.LT.AND UP0, UPT, UR9, 0x1, UPT ;  /* 0x000000010900788c */ /* 0x000fc8000bf01270 */
[----:B------:R-:W-:Y:S02]  /*5190*/  USEL UR8, UR9, 0x1, UP0 ;  /* 0x0000000109087887 */ /* 0x000fe40008000000 */
[----:B------:R-:W-:Y:S02]  /*51a0*/  UISETP.GT.U32.AND UP0, UPT, UR13, 0x1, UPT ;  /* 0x000000010d00788c */ /* 0x000fe4000bf04070 */
[----:B------:R-:W-:-:S04]  /*51b0*/  UIADD3 UR8, UR5, UR9, -UR8 ;  /* 0x0000000905087290 */ /* 0x000fc8000fffe808 */
[----:B------:R-:W-:Y:S01]  /*51c0*/  UIMAD.WIDE.U32 UR6, UR8, 0x24924925, URZ ;  /* 0x24924925080678a5 */ /* 0x000fe2000f8e003f */
[----:B------:R-:W-:-:S03]  /*51d0*/  PLOP3.LUT P0, PT, PT, PT, UP0, 0x80, 0x0 ;  /* 0x000000000000781c */ /* 0x000fc60003f0f008 */
[----:B------:R-:W-:-:S04]  /*51e0*/  UIADD3 UR6, UR8, -UR7, URZ ;  /* 0x8000000708067290 */ /* 0x000fc8000fffe03f */
[----:B------:R-:W-:-:S04]  /*51f0*/  ULEA.HI UR6, UR6, UR7, URZ, 0x1f ;  /* 0x0000000706067291 */ /* 0x000fc8000f8ff83f */
[----:B------:R-:W-:-:S04]  /*5200*/  USHF.R.U32.HI UR6, URZ, 0x2, UR6 ;  /* 0x000000023f067899 */ /* 0x000fc80008011606 */
[----:B------:R-:W-:-:S04]  /*5210*/  UIMAD UR6, UR6, -0x7, UR8 ;  /* 0xfffffff9060678a4 */ /* 0x000fc8000f8e0208 */
[----:B------:R-:W-:-:S04]  /*5220*/  ULEA UR6, UR6, UR11, 0x3 ;  /* 0x0000000b06067291 */ /* 0x000fc8000f8e183f */
[----:B------:R-:W-:-:S04]  /*5230*/  UIADD3 UR6, UR6, 0x38, URZ ;  /* 0x0000003806067890 */ /* 0x000fc8000fffe03f */
[----:B------:R-:W-:-:S09]  /*5240*/  UPRMT UR6, URZ, 0x654, UR6 ;  /* 0x000006543f067896 */ /* 0x000fd20008000006 */
[----:B------:R-:W-:Y:S01]  /*5250*/  SYNCS.ARRIVE.TRANS64.RED.A1T0 RZ, [UR6], RZ ;  /* 0x000000ffffff79a7 */ /* 0x000fe20008100406 */
[----:B------:R-:W-:Y:S05]  /*5260*/  @P0 BRA `(.L_x_29) ;  /* 0x0000000000040947 */ /* 0x000fea0003800000 */
[----:B------:R-:W-:Y:S01]  /*5270*/  BPT.TRAP 0x1 ;  /* 0x000000040000795c */ /* 0x000fe20000300000 */
.L_x_29:
[----:B------:R3:W-:Y:S01]  /*5280*/  STL [R1+0x88], R3 ;  /* 0x0000880301007387 */ /* 0x0007e20000100800 */
[----:B------:R-:W4:Y:S01]  /*5290*/  LDC R29, c[0x0][0x288] ;  /* 0x0000a200ff1d7b82 */ /* 0x000f220000000800 */
[----:B------:R-:W-:Y:S02]  /*52a0*/  UIADD3 UR8, UR9, UR5, URZ ;  /* 0x0000000509087290 */ /* 0x000fe4000fffe03f */
[----:B------:R-:W-:Y:S01]  /*52b0*/  USHF.R.S32.HI UR10, URZ, 0x1f, UR12 ;  /* 0x0000001f3f0a7899 */ /* 0x000fe2000801140c */
[----:B------:R-:W-:Y:S01]  /*52c0*/  ULDC UR18, c[0x0][0x284] ;  /* 0x0000a10000127ab9 */ /* 0x000fe20000000800 */
[----:B------:R-:W-:Y:S01]  /*52d0*/  UISETP.GE.U32.AND UP1, UPT, UR9, 0x7, UPT ;  /* 0x000000070900788c */ /* 0x000fe2000bf26070 */
[----:B------:R-:W-:Y:S01]  /*52e0*/  ULDC.64 UR16, c[0x0][0x5d0] ;  /* 0x0001740000107ab9 */ /* 0x000fe20000000a00 */
[----:B---3--:R-:W3:Y:S04]  /*52f0*/  LDL.LU R3, [R1+0x78] ;  /* 0x0000780001037983 */ /* 0x008ee80000300800 */
[----:B------:R0:W-:Y:S04]  /*5300*/  STL [R1+0x84], R2 ;  /* 0x0000840201007387 */ /* 0x0001e80000100800 */
[----:B-----5:R1:W-:Y:S01]  /*5310*/  STL [R1+0x80], R0 ;  /* 0x0000800001007387 */ /* 0x0203e20000100800 */
[----:B0-----:R-:W0:Y:S03]  /*5320*/  S2R R2, SR_TID.X ;  /* 0x0000000000027919 */ /* 0x001e260000002100 */
[----:B-1----:R-:W2:Y:S01]  /*5330*/  LDL.LU R0, [R1+0x7c] ;  /* 0x00007c0001007983 */ /* 0x002ea20000300800 */
[----:B------:R-:W-:-:S02]  /*5340*/  UISETP.GT.U32.AND UP0, UPT, UR8, 0x6, UPT ;  /* 0x000000060800788c */ /* 0x000fc4000bf04070 */
[----:B------:R-:W-:Y:S01]  /*5350*/  UIMAD.WIDE.U32 UR6, UR8, 0x24924925, URZ ;  /* 0x24924925080678a5 */ /* 0x000fe2000f8e003f */
[--C-:B0-----:R-:W-:Y:S02]  /*5360*/  SHF.R.U32.HI R24, RZ, 0x7, R2.reuse ;  /* 0x00000007ff187819 */ /* 0x101fe40000011602 */
[----:B------:R-:W-:Y:S02]  /*5370*/  SHF.R.U32.HI R25, RZ, 0x2, R2 ;  /* 0x00000002ff197819 */ /* 0x000fe40000011602 */
[----:B------:R-:W-:Y:S02]  /*5380*/  LOP3.LUT R26, R2, 0x60, RZ, 0xc0, !PT ;  /* 0x00000060021a7812 */ /* 0x000fe400078ec0ff */
[----:B------:R-:W-:Y:S02]  /*5390*/  LOP3.LUT R24, R24, 0x1, RZ, 0xc0, !PT ;  /* 0x0000000118187812 */ /* 0x000fe400078ec0ff */
[----:B------:R-:W-:Y:S02]  /*53a0*/  LOP3.LUT R25, R25, 0x7, RZ, 0xc0, !PT ;  /* 0x0000000719197812 */ /* 0x000fe400078ec0ff */
[----:B------:R-:W-:Y:S01]  /*53b0*/  SHF.R.U32.HI R28, RZ, 0x1, R26 ;  /* 0x00000001ff1c7819 */ /* 0x000fe2000001161a */
[----:B------:R-:W-:-:S03]  /*53c0*/  IMAD.SHL.U32 R26, R24, 0x40, RZ ;  /* 0x00000040181a7824 */ /* 0x000fc600078e00ff */
[--C-:B------:R-:W-:Y:S01]  /*53d0*/  IADD3 R27, RZ, -R28, -R25.reuse ;  /* 0x8000001cff1b7210 */ /* 0x100fe20007ffe819 */
[----:B------:R-:W-:Y:S01]  /*53e0*/  IMAD.SHL.U32 R32, R2, 0x2, RZ ;  /* 0x0000000202207824 */ /* 0x000fe200078e00ff */
[----:B------:R-:W-:-:S03]  /*53f0*/  LOP3.LUT R43, R26, 0x40, R25, 0xe2, !PT ;  /* 0x000000401a2b7812 */ /* 0x000fc600078ee219 */
[----:B------:R-:W-:Y:S01]  /*5400*/  IMAD R42, R24, -0x40, R27 ;  /* 0xffffffc0182a7824 */ /* 0x000fe200078e021b */
[----:B------:R-:W-:Y:S01]  /*5410*/  LOP3.LUT R24, R2, 0x3, RZ, 0xc0, !PT ;  /* 0x0000000302187812 */ /* 0x000fe200078ec0ff */
[----:B---3--:R-:W-:Y:S02]  /*5420*/  IMAD.SHL.U32 R41, R3, 0x80, RZ ;  /* 0x0000008003297824 */ /* 0x008fe400078e00ff */
[----:B------:R0:W5:Y:S01]  /*5430*/  LDL.LU R3, [R1+0x88] ;  /* 0x0000880001037983 */ /* 0x0001620000300800 */
[----:B--2---:R-:W-:-:S03]  /*5440*/  IMAD.WIDE R38, R0, 0x100, RZ ;  /* 0x0000010000267825 */ /* 0x004fc600078e02ff */
[----:B------:R0:W5:Y:S01]  /*5450*/  LDL.LU R2, [R1+0x84] ;  /* 0x0000840001027983 */ /* 0x0001620000300800 */
[----:B------:R-:W-:Y:S01]  /*5460*/  UISETP.LT.U32.AND UP0, UPT, UR9, 0x7, UP0 ;  /* 0x000000070900788c */ /* 0x000fe20008701070 */
[----:B------:R-:W-:Y:S01]  /*5470*/  IMAD.SHL.U32 R25, R0, 0x100, RZ ;  /* 0x0000010000197824 */ /* 0x000fe200078e00ff */
[----:B------:R-:W-:Y:S01]  /*5480*/  UIADD3 UR5, UR8, -UR7, URZ ;  /* 0x8000000708057290 */ /* 0x000fe2000fffe03f */
[----:B------:R0:W5:Y:S01]  /*5490*/  LDL.LU R0, [R1+0x80] ;  /* 0x0000800001007983 */ /* 0x0001620000300800 */
[C---:B----4-:R-:W-:Y:S01]  /*54a0*/  ISETP.GE.AND P0, PT, R41.reuse, R29, PT ;  /* 0x0000001d2900720c */ /* 0x050fe20003f06270 */
[----:B------:R-:W-:Y:S01]  /*54b0*/  UIMAD UR6, UR10, UR16, URZ ;  /* 0x000000100a0672a4 */ /* 0x000fe2000f8e023f */
[----:B------:R-:W-:Y:S02]  /*54c0*/  LOP3.LUT R32, R41, 0x6, R32, 0xf8, !PT ;  /* 0x0000000629207812 */ /* 0x000fe400078ef820 */
[----:B------:R-:W-:Y:S01]  /*54d0*/  ISETP.GE.OR P0, PT, R25, UR18, P0 ;  /* 0x0000001219007c0c */ /* 0x000fe20008706670 */
[----:B------:R-:W-:Y:S01]  /*54e0*/  USEL UR11, URZ, 0x1, !UP0 ;  /* 0x000000013f0b7887 */ /* 0x000fe2000c000000 */
[----:B------:R-:W-:Y:S01]  /*54f0*/  SHF.R.S32.HI R33, RZ, 0x1f, R32 ;  /* 0x0000001fff217819 */ /* 0x000fe20000011420 */
[----:B------:R-:W-:Y:S01]  /*5500*/  ULEA.HI UR5, UR5, UR7, URZ, 0x1f ;  /* 0x0000000705057291 */ /* 0x000fe2000f8ff83f */
[----:B------:R-:W-:Y:S01]  /*5510*/  IMAD.U32 R27, RZ, RZ, UR16 ;  /* 0x00000010ff1b7e24 */ /* 0x000fe2000f8e00ff */
[----:B------:R-:W-:-:S02]  /*5520*/  UIMAD UR6, UR12, UR17, UR6 ;  /* 0x000000110c0672a4 */ /* 0x000fc4000f8e0206 */
[----:B------:R-:W-:Y:S01]  /*5530*/  ULOP3.LUT UR4, UR4, UR11, URZ, 0x3c, !UPT ;  /* 0x0000000b04047292 */ /* 0x000fe2000f8e3c3f */
[----:B------:R-:W-:Y:S01]  /*5540*/  IMAD.WIDE.U32 R26, R27, UR12, R32 ;  /* 0x0000000c1b1a7c25 */ /* 0x000fe2000f8e0020 */
[----:B------:R-:W-:Y:S01]  /*5550*/  USHF.R.U32.HI UR5, URZ, 0x2, UR5 ;  /* 0x000000023f057899 */ /* 0x000fe20008011605 */
[----:B------:R-:W-:Y:S02]  /*5560*/  IADD3 R42, -R25, UR18, R42 ;  /* 0x00000012192a7c10 */ /* 0x000fe4000fffe12a */
[----:B------:R-:W-:Y:S01]  /*5570*/  IMAD R24, R24, -0x2, R29 ;  /* 0xfffffffe18187824 */ /* 0x000fe200078e021d */
[----:B------:R-:W-:Y:S01]  /*5580*/  @UP1 ULOP3.LUT UR4, UR4, 0x1, UR5, 0x78, !UPT ;  /* 0x0000000104041892 */ /* 0x000fe2000f8e7805 */
[----:B------:R-:W-:Y:S01]  /*5590*/  VIADD R27, R27, UR6 ;  /* 0x000000061b1b7c36 */ /* 0x000fe20008000000 */
[----:B------:R-:W-:Y:S01]  /*55a0*/  UIMAD UR5, UR5, -0x7, UR8 ;  /* 0xfffffff9050578a4 */ /* 0x000fe2000f8e0208 */
[----:B------:R-:W-:Y:S01]  /*55b0*/  LOP3.LUT R43, R38, R43, R28, 0xfe, !PT ;  /* 0x0000002b262b7212 */ /* 0x000fe200078efe1c */
[----:B------:R-:W-:-:S02]  /*55c0*/  IMAD.IADD R41, R24, 0x1, -R41 ;  /* 0x0000000118297824 */ /* 0x000fc400078e0a29 */
[----:B------:R-:W-:Y:S01]  /*55d0*/  IMAD.MOV.U32 R40, RZ, RZ, -0x1 ;  /* 0xffffffffff287424 */ /* 0x000fe200078e00ff */
[----:B0-----:R-:W-:Y:S07]  /*55e0*/  @P0 BRA `(.L_x_31) ;  /* 0x0000008c00ec0947 */ /* 0x001fee0003800000 */
[----:B------:R-:W0:Y:S01]  /*55f0*/  LDC.64 R28, c[0x0][0x5c8] ;  /* 0x00017200ff1c7b82 */ /* 0x000e220000000a00 */
[----:B------:R-:W-:Y:S01]  /*5600*/  ULDC.64 UR6, c[0x0][0x5c0] ;  /* 0x0001700000067ab9 */ /* 0x000fe20000000a00 */
[----:B------:R-:W-:Y:S01]  /*5610*/  BSSY B0, `(.L_x_31) ;  /* 0x00008f8000007945 */ /* 0x000fe20003800000 */
[-C--:B0-----:R-:W-:Y:S01]  /*5620*/  IMAD R24, R39, R28.reuse, RZ ;  /* 0x0000001c27187224 */ /* 0x081fe200078e02ff */
[----:B------:R-:W-:Y:S01]  /*5630*/  SHF.L.U64.HI R34, R28, 0x3, R29 ;  /* 0x000000031c227819 */ /* 0x000fe2000001021d */
[----:B------:R-:W-:-:S04]  /*5640*/  IMAD.WIDE.U32 R26, R43, R28, R26 ;  /* 0x0000001c2b1a7225 */ /* 0x000fc800078e001a */
[----:B------:R-:W-:Y:S01]  /*5650*/  IMAD R25, R43, R29, R24 ;  /* 0x0000001d2b197224 */ /* 0x000fe200078e0218 */
[----:B------:R-:W-:Y:S01]  /*5660*/  IADD3 R24, P3, R26, UR6, RZ ;  /* 0x000000061a187c10 */ /* 0x000fe2000ff7e0ff */
[C---:B------:R-:W-:Y:S01]  /*5670*/  IMAD.SHL.U32 R35, R28.reuse, 0x8, RZ ;  /* 0x000000081c237824 */ /* 0x040fe200078e00ff */
[----:B------:R-:W-:Y:S01]  /*5680*/  LEA R30, P2, R28, R26, 0x7 ;  /* 0x0000001a1c1e7211 */ /* 0x000fe200078438ff */
[----:B------:R-:W-:-:S03]  /*5690*/  IMAD.IADD R27, R27, 0x1, R25 ;  /* 0x000000011b1b7824 */ /* 0x000fc600078e0219 */
[----:B------:R-:W-:Y:S02]  /*56a0*/  IADD3 R26, P1, P0, R26, UR6, R35 ;  /* 0x000000061a1a7c10 */ /* 0x000fe4000f83e023 */
[----:B------:R-:W-:Y:S02]  /*56b0*/  IADD3.X R25, R27, UR7, RZ, P3, !PT ;  /* 0x000000071b197c10 */ /* 0x000fe40009ffe4ff */
[----:B------:R-:W-:Y:S02]  /*56c0*/  FSETP.NEU.AND P3, PT, RZ, UR21, PT ;  /* 0x00000015ff007c0b */ /* 0x000fe4000bf6d000 */
[----:B------:R-:W-:Y:S02]  /*56d0*/  LEA.HI.X R31, R28, R27, R29, 0x7, P2 ;  /* 0x0000001b1c1f7211 */ /* 0x000fe400010f3c1d */
[C---:B------:R-:W-:Y:S02]  /*56e0*/  IADD3 R28, P2, R30.reuse, UR6, RZ ;  /* 0x000000061e1c7c10 */ /* 0x040fe4000ff5e0ff */
[----:B------:R-:W-:-:S02]  /*56f0*/  IADD3 R30, P5, P6, R30, UR6, R35 ;  /* 0x000000061e1e7c10 */ /* 0x000fc4000febe023 */
[----:B------:R-:W-:Y:S02]  /*5700*/  IADD3.X R29, R31, UR7, RZ, P2, !PT ;  /* 0x000000071f1d7c10 */ /* 0x000fe400097fe4ff */
[--C-:B------:R-:W-:Y:S02]  /*5710*/  IADD3.X R27, R27, UR7, R34.reuse, P1, P0 ;  /* 0x000000071b1b7c10 */ /* 0x100fe40008fe0422 */
[----:B------:R-:W-:Y:S01]  /*5720*/  IADD3.X R31, R31, UR7, R34, P5, P6 ;  /* 0x000000071f1f7c10 */ /* 0x000fe2000afec422 */
[----:B------:R-:W-:Y:S06]  /*5730*/  @!P3 BRA `(.L_x_32) ;  /* 0x0000006c0014b947 */ /* 0x000fec0003800000 */
[----:B------:R-:W-:Y:S01]  /*5740*/  ULDC.64 UR16, c[0x0][0x5b8] ;  /* 0x00016e0000107ab9 */ /* 0x000fe20000000a00 */
[----:B------:R-:W-:Y:S01]  /*5750*/  ISETP.GE.AND P0, PT, R42, 0x1, PT ;  /* 0x000000012a00780c */ /* 0x000fe20003f06270 */
[----:B------:R-:W-:Y:S02]  /*5760*/  UIMAD UR6, UR10, UR16, URZ ;  /* 0x000000100a0672a4 */ /* 0x000fe4000f8e023f */
[----:B------:R-:W-:Y:S01]  /*5770*/  IMAD.U32 R35, RZ, RZ, UR16 ;  /* 0x00000010ff237e24 */ /* 0x000fe2000f8e00ff */
[----:B------:R-:W-:Y:S01]  /*5780*/  BSSY B1, `(.L_x_33) ;  /* 0x0000010000017945 */ /* 0x000fe20003800000 */
[----:B------:R-:W-:Y:S01]  /*5790*/  ISETP.LT.OR P3, PT, R41, 0x1, !P0 ;  /* 0x000000012900780c */ /* 0x000fe20004761670 */
[----:B------:R-:W-:Y:S02]  /*57a0*/  UIMAD UR6, UR12, UR17, UR6 ;  /* 0x000000110c0672a4 */ /* 0x000fe4000f8e0206 */
[----:B------:R-:W-:Y:S01]  /*57b0*/  IMAD.WIDE.U32 R32, R35, UR12, R32 ;  /* 0x0000000c23207c25 */ /* 0x000fe2000f8e0020 */
[----:B------:R-:W-:-:S03]  /*57c0*/  ULDC.64 UR10, c[0x0][0x5a8] ;  /* 0x00016a00000a7ab9 */ /* 0x000fc60000000a00 */
[----:B------:R-:W-:Y:S02]  /*57d0*/  IMAD.MOV.U32 R36, RZ, RZ, R32 ;  /* 0x000000ffff247224 */ /* 0x000fe400078e0020 */
[----:B------:R-:W-:Y:S01]  /*57e0*/  VIADD R37, R33, UR6 ;  /* 0x0000000621257c36 */ /* 0x000fe20008000000 */
[----:B------:R-:W-:Y:S02]  /*57f0*/  ULDC.64 UR6, c[0x0][0x5b0] ;  /* 0x00016c0000067ab9 */ /* 0x000fe40000000a00 */
[----:B------:R-:W-:Y:S02]  /*5800*/  IMAD R34, R39, UR6, RZ ;  /* 0x0000000627227c24 */ /* 0x000fe4000f8e02ff */
[----:B------:R-:W-:-:S04]  /*5810*/  IMAD.WIDE.U32 R32, R43, UR6, R36 ;  /* 0x000000062b207c25 */ /* 0x000fc8000f8e0024 */
[--C-:B------:R-:W-:Y:S01]  /*5820*/  IMAD R35, R43, UR7, R34.reuse ;  /* 0x000000072b237c24 */ /* 0x100fe2000f8e0222 */
[----:B------:R-:W-:Y:S02]  /*5830*/  IADD3 R32, P1, R32, UR10, RZ ;  /* 0x0000000a20207c10 */ /* 0x000fe4000ff3e0ff */
[----:B------:R-:W-:Y:S02]  /*5840*/  PRMT R34, RZ, 0x7610, R34 ;  /* 0x00007610ff227816 */ /* 0x000fe40000000022 */
[----:B------:R-:W-:Y:S01]  /*5850*/  IADD3.X R33, R33, UR11, R35, P1, !PT ;  /* 0x0000000b21217c10 */ /* 0x000fe20008ffe423 */
[----:B------:R-:W-:Y:S08]  /*5860*/  @P3 BRA `(.L_x_34) ;  /* 0x0000000000043947 */ /* 0x000ff00003800000 */
[----:B------:R0:W5:Y:S02]  /*5870*/  LDG.E.U8 R34, desc[UR14][R32.64] ;  /* 0x0000000e20227981 */ /* 0x000164000c1e1100 */
.L_x_34:
[----:B------:R-:W-:Y:S05]  /*5880*/  BSYNC B1 ;  /* 0x0000000000017941 */ /* 0x000fea0003800000 */
.L_x_33:
[----:B-----5:R-:W-:Y:S01]  /*5890*/  LOP3.LUT R34, R34, 0xff, RZ, 0xc0, !PT ;  /* 0x000000ff22227812 */ /* 0x020fe200078ec0ff */
[----:B------:R-:W-:Y:S01]  /*58a0*/  BSSY B1, `(.L_x_35) ;  /* 0x000000b000017945 */ /* 0x000fe20003800000 */
[----:B------:R-:W-:Y:S02]  /*58b0*/  ISETP.LT.OR P2, PT, R41, 0x2, !P0 ;  /* 0x000000022900780c */ /* 0x000fe40004741670 */
[----:B------:R-:W-:-:S05]  /*58c0*/  F2FP.F16.E4M3.UNPACK_B R34, R34 ;  /* 0x00000022ff22723e */ /* 0x000fca00020006ff */
[----:B------:R-:W-:-:S05]  /*58d0*/  HADD2.F32 R34, -RZ, R34.H0_H0 ;  /* 0x20000022ff227230 */ /* 0x000fca0000004100 */
[----:B------:R-:W-:Y:S01]  /*58e0*/  FMUL R35, R34, UR21 ;  /* 0x0000001522237c20 */ /* 0x000fe20008400000 */
[----:B------:R-:W-:-:S03]  /*58f0*/  PRMT R34, RZ, 0x7610, R34 ;  /* 0x00007610ff227816 */ /* 0x000fc60000000022 */
[----:B------:R-:W-:-:S05]  /*5900*/  FFMA R35, R228, UR20, R35 ;  /* 0x00000014e4237c23 */ /* 0x000fca0008000023 */
[----:B------:R-:W-:-:S05]  /*5910*/  F2FP.SATFINITE.E4M3.F32.PACK_AB_MERGE_C R35, RZ, R35, RZ ;  /* 0x00000023ff23723e */ /* 0x000fca00048070ff */
[----:B------:R1:W-:Y:S01]  /*5920*/  @!P3 STG.E.U8 desc[UR14][R24.64], R35 ;  /* 0x000000231800b986 */ /* 0x0003e2000c10110e */
[----:B------:R-:W-:Y:S05]  /*5930*/  @P2 BRA `(.L_x_36) ;  /* 0x0000000000042947 */ /* 0x000fea0003800000 */
[----:B------:R2:W5:Y:S02]  /*5940*/  LDG.E.U8 R34, desc[UR14][R32.64+0x1] ;  /* 0x0000010e20227981 */ /* 0x000564000c1e1100 */
.L_x_36:
[----:B------:R-:W-:Y:S05]  /*5950*/  BSYNC B1 ;  /* 0x0000000000017941 */ /* 0x000fea0003800000 */
.L_x_35:
[----:B-----5:R-:W-:Y:S01]  /*5960*/  LOP3.LUT R34, R34, 0xff, RZ, 0xc0, !PT ;  /* 0x000000ff22227812 */ /* 0x020fe200078ec0ff */
[----:B------:R-:W-:Y:S01]  /*5970*/  BSSY B1, `(.L_x_37) ;  /* 0x0000013000017945 */ /* 0x000fe20003800000 */
[----:B------:R-:W-:Y:S02]  /*5980*/  IADD3 R45, P1, R43, 0x8, RZ ;  /* 0x000000082b2d7810 */ /* 0x000fe40007f3e0ff */
[----:B------:R-:W-:-:S03]  /*5990*/  F2FP.F16.E4M3.UNPACK_B R34, R34 ;  /* 0x00000022ff22723e */ /* 0x000fc600020006ff */
[----:B-1----:R-:W-:Y:S01]  /*59a0*/  IMAD.X R35, RZ, RZ, R39, P1 ;  /* 0x000000ffff237224 */ /* 0x002fe200008e0627 */
[----:B------:R-:W-:Y:S01]  /*59b0*/  ISETP.GE.AND P1, PT, R42, 0x9, PT ;  /* 0x000000092a00780c */ /* 0x000fe20003f26270 */
[----:B------:R-:W-:Y:S02]  /*59c0*/  HADD2.F32 R34, -RZ, R34.H0_H0 ;  /* 0x20000022ff227230 */ /* 0x000fe40000004100 */
[----:B------:R-:W-:Y:S01]  /*59d0*/  IMAD R46, R35, UR6, RZ ;  /* 0x00000006232e7c24 */ /* 0x000fe2000f8e02ff */
[----:B------:R-:W-:Y:S02]  /*59e0*/  ISETP.LT.OR P5, PT, R41, 0x1, !P1 ;  /* 0x000000012900780c */ /* 0x000fe40004fa1670 */
[----:B------:R-:W-:Y:S01]  /*59f0*/  FMUL R44, R34, UR21 ;  /* 0x00000015222c7c20 */ /* 0x000fe20008400000 */
[----:B------:R-:W-:-:S04]  /*5a00*/  IMAD.WIDE.U32 R34, R45, UR6, R36 ;  /* 0x000000062d227c25 */ /* 0x000fc8000f8e0024 */
[----:B------:R-:W-:Y:S01]  /*5a10*/  FFMA R44, R227, UR20, R44 ;  /* 0x00000014e32c7c23 */ /* 0x000fe2000800002c */
[----:B------:R-:W-:Y:S01]  /*5a20*/  IMAD R45, R45, UR7, R46 ;  /* 0x000000072d2d7c24 */ /* 0x000fe2000f8e022e */
[----:B------:R-:W-:-:S03]  /*5a30*/  IADD3 R34, P3, R34, UR10, RZ ;  /* 0x0000000a22227c10 */ /* 0x000fc6000ff7e0ff */
[----:B------:R-:W-:Y:S02]  /*5a40*/  F2FP.SATFINITE.E4M3.F32.PACK_AB_MERGE_C R47, RZ, R44, RZ ;  /* 0x0000002cff2f723e */ /* 0x000fe400048070ff */
[----:B------:R-:W-:Y:S02]  /*5a50*/  IADD3.X R35, R35, UR11, R45, P3, !PT ;  /* 0x0000000b23237c10 */ /* 0x000fe40009ffe42d */
[----:B------:R-:W-:Y:S01]  /*5a60*/  PRMT R44, RZ, 0x7610, R44 ;  /* 0x00007610ff2c7816 */ /* 0x000fe2000000002c */
[----:B------:R1:W-:Y:S01]  /*5a70*/  @!P2 STG.E.U8 desc[UR14][R24.64+0x1], R47 ;  /* 0x0000012f1800a986 */ /* 0x0003e2000c10110e */
[----:B------:R-:W-:Y:S05]  /*5a80*/  @P5 BRA `(.L_x_38) ;  /* 0x0000000000045947 */ /* 0x000fea0003800000 */
[----:B------:R3:W5:Y:S02]  /*5a90*/  LDG.E.U8 R44, desc[UR14][R34.64] ;  /* 0x0000000e222c7981 */ /* 0x000764000c1e1100 */
.L_x_38:
[----:B------:R-:W-:Y:S05]  /*5aa0*/  BSYNC B1 ;  /* 0x0000000000017941 */ /* 0x000fea0003800000 */
.L_x_37:
        /* <DEDUP_REMOVED lines=12> */
.L_x_40:
[----:B------:R-:W-:Y:S05]  /*5b70*/  BSYNC B1 ;  /* 0x0000000000017941 */ /* 0x000fea0003800000 */
.L_x_39:
[----:B-----5:R-:W-:Y:S01]  /*5b80*/  LOP3.LUT R44, R44, 0xff, RZ, 0xc0, !PT ;  /* 0x000000ff2c2c7812 */ /* 0x020fe200078ec0ff */
[----:B------:R-:W-:Y:S01]  /*5b90*/  BSSY B1, `(.L_x_41) ;  /* 0x000000b000017945 */ /* 0x000fe20003800000 */
[----:B------:R-:W-:Y:S02]  /*5ba0*/  ISETP.LT.OR P3, PT, R41, 0x9, !P0 ;  /* 0x000000092900780c */ /* 0x000fe40004761670 */
[----:B------:R-:W-:-:S05]  /*5bb0*/  F2FP.F16.E4M3.UNPACK_B R44, R44 ;  /* 0x0000002cff2c723e */ /* 0x000fca00020006ff */
[----:B------:R-:W-:-:S05]  /*5bc0*/  HADD2.F32 R44, -RZ, R44.H0_H0 ;  /* 0x2000002cff2c7230 */ /* 0x000fca0000004100 */
[----:B------:R-:W-:-:S04]  /*5bd0*/  FMUL R44, R44, UR21 ;  /* 0x000000152c2c7c20 */ /* 0x000fc80008400000 */
[----:B------:R-:W-:-:S05]  /*5be0*/  FFMA R44, R225, UR20, R44 ;  /* 0x00000014e12c7c23 */ /* 0x000fca000800002c */
[----:B----4-:R-:W-:Y:S02]  /*5bf0*/  F2FP.SATFINITE.E4M3.F32.PACK_AB_MERGE_C R45, RZ, R44, RZ ;  /* 0x0000002cff2d723e */ /* 0x010fe400048070ff */
[----:B------:R-:W-:-:S03]  /*5c00*/  PRMT R44, RZ, 0x7610, R44 ;  /* 0x00007610ff2c7816 */ /* 0x000fc6000000002c */
[----:B------:R4:W-:Y:S01]  /*5c10*/  @!P2 STG.E.U8 desc[UR14][R26.64+0x1], R45 ;  /* 0x0000012d1a00a986 */ /* 0x0009e2000c10110e */
[----:B------:R-:W-:Y:S05]  /*5c20*/  @P3 BRA `(.L_x_42) ;  /* 0x0000000000043947 */ /* 0x000fea0003800000 */
[----:B------:R0:W5:Y:S02]  /*5c30*/  LDG.E.U8 R44, desc[UR14][R32.64+0x8] ;  /* 0x0000080e202c7981 */ /* 0x000164000c1e1100 */
.L_x_42:
[----:B------:R-:W-:Y:S05]  /*5c40*/  BSYNC B1 ;  /* 0x0000000000017941 */ /* 0x000fea0003800000 */
.L_x_41:
[----:B-----5:R-:W-:Y:S01]  /*5c50*/  LOP3.LUT R44, R44, 0xff, RZ, 0xc0, !PT ;  /* 0x000000ff2c2c7812 */ /* 0x020fe200078ec0ff */
[----:B------:R-:W-:Y:S01]  /*5c60*/  BSSY B1, `(.L_x_43) ;  /* 0x000000b000017945 */ /* 0x000fe20003800000 */
[----:B------:R-:W-:Y:S02]  /*5c70*/  ISETP.LT.OR P2, PT, R41, 0xa, !P0 ;  /* 0x0000000a2900780c */ /* 0x000fe40004741670 */
[----:B------:R-:W-:-:S05]  /*5c80*/  F2FP.F16.E4M3.UNPACK_B R44, R44 ;  /* 0x0000002cff2c723e */ /* 0x000fca00020006ff */
[----:B------:R-:W-:-:S05]  /*5c90*/  HADD2.F32 R44, -RZ, R44.H0_H0 ;  /* 0x2000002cff2c7230 */ /* 0x000fca0000004100 */
[----:B----4-:R-:W-:Y:S01]  /*5ca0*/  FMUL R45, R44, UR21 ;  /* 0x000000152c2d7c20 */ /* 0x010fe20008400000 */
[----:B------:R-:W-:-:S03]  /*5cb0*/  PRMT R44, RZ, 0x7610, R44 ;  /* 0x00007610ff2c7816 */ /* 0x000fc6000000002c */
[----:B------:R-:W-:-:S05]  /*5cc0*/  FFMA R45, R224, UR20, R45 ;  /* 0x00000014e02d7c23 */ /* 0x000fca000800002d */
[----:B------:R-:W-:-:S05]  /*5cd0*/  F2FP.SATFINITE.E4M3.F32.PACK_AB_MERGE_C R45, RZ, R45, RZ ;  /* 0x0000002dff2d723e */ /* 0x000fca00048070ff */
[----:B------:R4:W-:Y:S01]  /*5ce0*/  @!P3 STG.E.U8 desc[UR14][R24.64+0x8], R45 ;  /* 0x0000082d1800b986 */ /* 0x0009e2000c10110e */
[----:B------:R-:W-:Y:S05]  /*5cf0*/  @P2 BRA `(.L_x_44) ;  /* 0x0000000000042947 */ /* 0x000fea0003800000 */
[----:B------:R0:W5:Y:S02]  /*5d00*/  LDG.E.U8 R44, desc[UR14][R32.64+0x9] ;  /* 0x0000090e202c7981 */ /* 0x000164000c1e1100 */
.L_x_44:
[----:B------:R-:W-:Y:S05]  /*5d10*/  BSYNC B1 ;  /* 0x0000000000017941 */ /* 0x000fea0003800000 */
.L_x_43:
        /* <DEDUP_REMOVED lines=12> */
.L_x_46:
[----:B------:R-:W-:Y:S05]  /*5de0*/  BSYNC B1 ;  /* 0x0000000000017941 */ /* 0x000fea0003800000 */
.L_x_45:
        /* <DEDUP_REMOVED lines=12> */
.L_x_48:
[----:B------:R-:W-:Y:S05]  /*5eb0*/  BSYNC B1 ;  /* 0x0000000000017941 */ /* 0x000fea0003800000 */
.L_x_47:
        /* <DEDUP_REMOVED lines=12> */
.L_x_50:
[----:B------:R-:W-:Y:S05]  /*5f80*/  BSYNC B1 ;  /* 0x0000000000017941 */ /* 0x000fea0003800000 */
.L_x_49:
        /* <DEDUP_REMOVED lines=12> */
.L_x_52:
[----:B------:R-:W-:Y:S05]  /*6050*/  BSYNC B1 ;  /* 0x0000000000017941 */ /* 0x000fea0003800000 */
.L_x_51:
        /* <DEDUP_REMOVED lines=12> */
.L_x_54:
[----:B------:R-:W-:Y:S05]  /*6120*/  BSYNC B1 ;  /* 0x0000000000017941 */ /* 0x000fea0003800000 */
.L_x_53:
        /* <DEDUP_REMOVED lines=12> */
.L_x_56:
[----:B------:R-:W-:Y:S05]  /*61f0*/  BSYNC B1 ;  /* 0x0000000000017941 */ /* 0x000fea0003800000 */
.L_x_55:
        /* <DEDUP_REMOVED lines=12> */
.L_x_58:
[----:B------:R-:W-:Y:S05]  /*62c0*/  BSYNC B1 ;  /* 0x0000000000017941 */ /* 0x000fea0003800000 */
.L_x_57:
        /* <DEDUP_REMOVED lines=12> */
.L_x_60:
[----:B------:R-:W-:Y:S05]  /*6390*/  BSYNC B1 ;  /* 0x0000000000017941 */ /* 0x000fea0003800000 */
.L_x_59:
        /* <DEDUP_REMOVED lines=12> */
.L_x_62:
[----:B------:R-:W-:Y:S05]  /*6460*/  BSYNC B1 ;  /* 0x0000000000017941 */ /* 0x000fea0003800000 */
.L_x_61:
        /* <DEDUP_REMOVED lines=12> */
.L_x_64:
[----:B------:R-:W-:Y:S05]  /*6530*/  BSYNC B1 ;  /* 0x0000000000017941 */ /* 0x000fea0003800000 */
.L_x_63:
        /* <DEDUP_REMOVED lines=12> */
.L_x_66:
[----:B------:R-:W-:Y:S05]  /*6600*/  BSYNC B1 ;  /* 0x0000000000017941 */ /* 0x000fea0003800000 */
.L_x_65:
        /* <DEDUP_REMOVED lines=12> */
.L_x_68:
[----:B------:R-:W-:Y:S05]  /*66d0*/  BSYNC B1 ;  /* 0x0000000000017941 */ /* 0x000fea0003800000 */
.L_x_67:
        /* <DEDUP_REMOVED lines=12> */
.L_x_70:
[----:B------:R-:W-:Y:S05]  /*67a0*/  BSYNC B1 ;  /* 0x0000000000017941 */ /* 0x000fea0003800000 */
.L_x_69:
        /* <DEDUP_REMOVED lines=12> */
.L_x_72:
[----:B------:R-:W-:Y:S05]  /*6870*/  BSYNC B1 ;  /* 0x0000000000017941 */ /* 0x000fea0003800000 */
.L_x_71:
        /* <DEDUP_REMOVED lines=12> */
.L_x_74:
[----:B------:R-:W-:Y:S05]  /*6940*/  BSYNC B1 ;  /* 0x0000000000017941 */ /* 0x000fea0003800000 */
.L_x_73:
        /* <DEDUP_REMOVED lines=12> */
.L_x_76:
[----:B------:R-:W-:Y:S05]  /*6a10*/  BSYNC B1 ;  /* 0x0000000000017941 */ /* 0x000fea0003800000 */
.L_x_75:
        /* <DEDUP_REMOVED lines=12> */
.L_x_78:
[----:B------:R-:W-:Y:S05]  /*6ae0*/  BSYNC B1 ;  /* 0x0000000000017941 */ /* 0x000fea0003800000 */
.L_x_77:
        /* <DEDUP_REMOVED lines=12> */
.L_x_80:
[----:B------:R-:W-:Y:S05]  /*6bb0*/  BSYNC B1 ;  /* 0x0000000000017941 */ /* 0x000fea0003800000 */
.L_x_79:
        /* <DEDUP_REMOVED lines=12> */
.L_x_82:
[----:B------:R-:W-:Y:S05]  /*6c80*/  BSYNC B1 ;  /* 0x0000000000017941 */ /* 0x000fea0003800000 */
.L_x_81:
        /* <DEDUP_REMOVED lines=12> */
.L_x_84:
[----:B------:R-:W-:Y:S05]  /*6d50*/  BSYNC B1 ;  /* 0x0000000000017941 */ /* 0x000fea0003800000 */
.L_x_83:
        /* <DEDUP_REMOVED lines=12> */
.L_x_86:
[----:B------:R-:W-:Y:S05]  /*6e20*/  BSYNC B1 ;  /* 0x0000000000017941 */ /* 0x000fea0003800000 */
.L_x_85:
        /* <DEDUP_REMOVED lines=12> */
.L_x_88:
[----:B------:R-:W-:Y:S05]  /*6ef0*/  BSYNC B1 ;  /* 0x0000000000017941 */ /* 0x000fea0003800000 */
.L_x_87:
        /* <DEDUP_REMOVED lines=12> */
.L_x_90:
[----:B------:R-:W-:Y:S05]  /*6fc0*/  BSYNC B1 ;  /* 0x0000000000017941 */ /* 0x000fea0003800000 */
.L_x_89:
        /* <DEDUP_REMOVED lines=12> */
.L_x_92:
[----:B------:R-:W-:Y:S05]  /*7090*/  BSYNC B1 ;  /* 0x0000000000017941 */ /* 0x000fea0003800000 */
.L_x_91:
        /* <DEDUP_REMOVED lines=12> */
.L_x_94:
[----:B------:R-:W-:Y:S05]  /*7160*/  BSYNC B1 ;  /* 0x0000000000017941 */ /* 0x000fea0003800000 */
.L_x_93:
        /* <DEDUP_REMOVED lines=12> */
.L_x_96:
[----:B------:R-:W-:Y:S05]  /*7230*/  BSYNC B1 ;  /* 0x0000000000017941 */ /* 0x000fea0003800000 */
.L_x_95:
        /* <DEDUP_REMOVED lines=12> */
.L_x_98:
[----:B------:R-:W-:Y:S05]  /*7300*/  BSYNC B1 ;  /* 0x0000000000017941 */ /* 0x000fea0003800000 */
.L_x_97:
        /* <DEDUP_REMOVED lines=12> */
.L_x_100:
[----:B------:R-:W-:Y:S05]  /*73d0*/  BSYNC B1 ;  /* 0x0000000000017941 */ /* 0x000fea0003800000 */
.L_x_99:
        /* <DEDUP_REMOVED lines=12> */
.L_x_102:
[----:B------:R-:W-:Y:S05]  /*74a0*/  BSYNC B1 ;  /* 0x0000000000017941 */ /* 0x000fea0003800000 */
.L_x_101:
        /* <DEDUP_REMOVED lines=12> */
.L_x_104:
[----:B------:R-:W-:Y:S05]  /*7570*/  BSYNC B1 ;  /* 0x0000000000017941 */ /* 0x000fea0003800000 */
.L_x_103:
        /* <DEDUP_REMOVED lines=12> */
.L_x_106:
[----:B------:R-:W-:Y:S05]  /*7640*/  BSYNC B1 ;  /* 0x0000000000017941 */ /* 0x000fea0003800000 */
.L_x_105:
        /* <DEDUP_REMOVED lines=12> */
.L_x_108:
[----:B------:R-:W-:Y:S05]  /*7710*/  BSYNC B1 ;  /* 0x0000000000017941 */ /* 0x000fea0003800000 */
.L_x_107:
        /* <DEDUP_REMOVED lines=12> */
.L_x_110:
[----:B------:R-:W-:Y:S05]  /*77e0*/  BSYNC B1 ;  /* 0x0000000000017941 */ /* 0x000fea0003800000 */
.L_x_109:
        /* <DEDUP_REMOVED lines=12> */
.L_x_112:
[----:B------:R-:W-:Y:S05]  /*78b0*/  BSYNC B1 ;  /* 0x0000000000017941 */ /* 0x000fea0003800000 */
.L_x_111:
        /* <DEDUP_REMOVED lines=12> */
.L_x_114:
[----:B------:R-:W-:Y:S05]  /*7980*/  BSYNC B1 ;  /* 0x0000000000017941 */ /* 0x000fea0003800000 */
.L_x_113:
        /* <DEDUP_REMOVED lines=12> */
.L_x_116:
[----:B------:R-:W-:Y:S05]  /*7a50*/  BSYNC B1 ;  /* 0x0000000000017941 */ /* 0x000fea0003800000 */
.L_x_115:
        /* <DEDUP_REMOVED lines=12> */
.L_x_118:
[----:B------:R-:W-:Y:S05]  /*7b20*/  BSYNC B1 ;  /* 0x0000000000017941 */ /* 0x000fea0003800000 */
.L_x_117:
        /* <DEDUP_REMOVED lines=12> */
.L_x_120:
[----:B------:R-:W-:Y:S05]  /*7bf0*/  BSYNC B1 ;  /* 0x0000000000017941 */ /* 0x000fea0003800000 */
.L_x_119:
        /* <DEDUP_REMOVED lines=12> */
.L_x_122:
[----:B------:R-:W-:Y:S05]  /*7cc0*/  BSYNC B1 ;  /* 0x0000000000017941 */ /* 0x000fea0003800000 */
.L_x_121:
        /* <DEDUP_REMOVED lines=12> */
.L_x_124:
[----:B------:R-:W-:Y:S05]  /*7d90*/  BSYNC B1 ;  /* 0x0000000000017941 */ /* 0x000fea0003800000 */
.L_x_123:
        /* <DEDUP_REMOVED lines=12> */
.L_x_126:
[----:B------:R-:W-:Y:S05]  /*7e60*/  BSYNC B1 ;  /* 0x0000000000017941 */ /* 0x000fea0003800000 */
.L_x_125:
        /* <DEDUP_REMOVED lines=12> */
.L_x_128:
[----:B------:R-:W-:Y:S05]  /*7f30*/  BSYNC B1 ;  /* 0x0000000000017941 */ /* 0x000fea0003800000 */
.L_x_127:
        /* <DEDUP_REMOVED lines=12> */
.L_x_130:
[----:B------:R-:W-:Y:S05]  /*8000*/  BSYNC B1 ;  /* 0x0000000000017941 */ /* 0x000fea0003800000 */
.L_x_129:
        /* <DEDUP_REMOVED lines=12> */
.L_x_132:
[----:B------:R-:W-:Y:S05]  /*80d0*/  BSYNC B1 ;  /* 0x0000000000017941 */ /* 0x000fea0003800000 */
.L_x_131:
        /* <DEDUP_REMOVED lines=12> */
.L_x_134:
[----:B------:R-:W-:Y:S05]  /*81a0*/  BSYNC B1 ;  /* 0x0000000000017941 */ /* 0x000fea0003800000 */
.L_x_133:
        /* <DEDUP_REMOVED lines=12> */
.L_x_136:
[----:B------:R-:W-:Y:S05]  /*8270*/  BSYNC B1 ;  /* 0x0000000000017941 */ /* 0x000fea0003800000 */
.L_x_135:
        /* <DEDUP_REMOVED lines=12> */
.L_x_138:
[----:B------:R-:W-:Y:S05]  /*8340*/  BSYNC B1 ;  /* 0x0000000000017941 */ /* 0x000fea0003800000 */
.L_x_137:
        /* <DEDUP_REMOVED lines=12> */
.L_x_140:
[----:B------:R-:W-:Y:S05]  /*8410*/  BSYNC B1 ;  /* 0x0000000000017941 */ /* 0x000fea0003800000 */
.L_x_139:
        /* <DEDUP_REMOVED lines=12> */
.L_x_142:
[----:B------:R-:W-:Y:S05]  /*84e0*/  BSYNC B1 ;  /* 0x0000000000017941 */ /* 0x000fea0003800000 */
.L_x_141:
        /* <DEDUP_REMOVED lines=12> */
.L_x_144:
[----:B------:R-:W-:Y:S05]  /*85b0*/  BSYNC B1 ;  /* 0x0000000000017941 */ /* 0x000fea0003800000 */
.L_x_143:
        /* <DEDUP_REMOVED lines=12> */
.L_x_146:
[----:B------:R-:W-:Y:S05]  /*8680*/  BSYNC B1 ;  /* 0x0000000000017941 */ /* 0x000fea0003800000 */
.L_x_145:
        /* <DEDUP_REMOVED lines=12> */
.L_x_148:
[----:B------:R-:W-:Y:S05]  /*8750*/  BSYNC B1 ;  /* 0x0000000000017941 */ /* 0x000fea0003800000 */
.L_x_147:
        /* <DEDUP_REMOVED lines=12> */
.L_x_150:
[----:B------:R-:W-:Y:S05]  /*8820*/  BSYNC B1 ;  /* 0x0000000000017941 */ /* 0x000fea0003800000 */
.L_x_149:
        /* <DEDUP_REMOVED lines=12> */
.L_x_152:
[----:B------:R-:W-:Y:S05]  /*88f0*/  BSYNC B1 ;  /* 0x0000000000017941 */ /* 0x000fea0003800000 */
.L_x_151:
        /* <DEDUP_REMOVED lines=12> */
.L_x_154:
[----:B------:R-:W-:Y:S05]  /*89c0*/  BSYNC B1 ;  /* 0x0000000000017941 */ /* 0x000fea0003800000 */
.L_x_153:
        /* <DEDUP_REMOVED lines=12> */
.L_x_156:
[----:B------:R-:W-:Y:S05]  /*8a90*/  BSYNC B1 ;  /* 0x0000000000017941 */ /* 0x000fea0003800000 */
.L_x_155:
[----:B-----5:R-:W-:Y:S01]  /*8aa0*/  LOP3.LUT R44, R44, 0xff, RZ, 0xc0, !PT ;  /* 0x000000ff2c2c7812 */ /* 0x020fe200078ec0ff */
[----:B------:R-:W-:Y:S01]  /*8ab0*/  BSSY B1, `(.L_x_157) ;  /* 0x000000b000017945 */ /* 0x000fe20003800000 */
[----:B------:R-:W-:Y:S02]  /*8ac0*/  ISETP.LT.OR P2, PT, R41, 0x79, !P1 ;  /* 0x000000792900780c */ /* 0x000fe40004f41670 */
[----:B------:R-:W-:Y:S02]  /*8ad0*/  F2FP.F16.E4M3.UNPACK_B R44, R44 ;  /* 0x0000002cff2c723e */ /* 0x000fe400020006ff */
[----:B0-2---:R-:W-:-:S03]  /*8ae0*/  PRMT R32, RZ, 0x7610, R32 ;  /* 0x00007610ff207816 */ /* 0x005fc60000000020 */
[----:B------:R-:W-:-:S05]  /*8af0*/  HADD2.F32 R44, -RZ, R44.H0_H0 ;  /* 0x2000002cff2c7230 */ /* 0x000fca0000004100 */
[----:B------:R-:W-:-:S04]  /*8b00*/  FMUL R44, R44, UR21 ;  /* 0x000000152c2c7c20 */ /* 0x000fc80008400000 */
[----:B------:R-:W-:-:S05]  /*8b10*/  FFMA R44, R167, UR20, R44 ;  /* 0x00000014a72c7c23 */ /* 0x000fca000800002c */
[----:B------:R-:W-:-:S05]  /*8b20*/  F2FP.SATFINITE.E4M3.F32.PACK_AB_MERGE_C R33, RZ, R44, RZ ;  /* 0x0000002cff21723e */ /* 0x000fca00048070ff */
[----:B------:R0:W-:Y:S01]  /*8b30*/  @!P0 STG.E.U8 desc[UR14][R24.64+0x79], R33 ;  /* 0x0000792118008986 */ /* 0x0001e2000c10110e */
[----:B------:R-:W-:Y:S05]  /*8b40*/  @P2 BRA `(.L_x_158) ;  /* 0x0000000000042947 */ /* 0x000fea0003800000 */
[----:B------:R2:W5:Y:S02]  /*8b50*/  LDG.E.U8 R32, desc[UR14][R34.64+0x78] ;  /* 0x0000780e22207981 */ /* 0x000564000c1e1100 */
.L_x_158:
[----:B------:R-:W-:Y:S05]  /*8b60*/  BSYNC B1 ;  /* 0x0000000000017941 */ /* 0x000fea0003800000 */
.L_x_157:
[----:B-----5:R-:W-:Y:S01]  /*8b70*/  LOP3.LUT R32, R32, 0xff, RZ, 0xc0, !PT ;  /* 0x000000ff20207812 */ /* 0x020fe200078ec0ff */
[----:B------:R-:W-:Y:S01]  /*8b80*/  BSSY B1, `(.L_x_159) ;  /* 0x000000b000017945 */ /* 0x000fe20003800000 */
[----:B------:R-:W-:Y:S02]  /*8b90*/  ISETP.LT.OR P1, PT, R41, 0x7a, !P1 ;  /* 0x0000007a2900780c */ /* 0x000fe40004f21670 */
[----:B------:R-:W-:Y:S02]  /*8ba0*/  F2FP.F16.E4M3.UNPACK_B R32, R32 ;  /* 0x00000020ff20723e */ /* 0x000fe400020006ff */
[----:B01--4-:R-:W-:-:S03]  /*8bb0*/  PRMT R24, RZ, 0x7610, R24 ;  /* 0x00007610ff187816 */ /* 0x013fc60000000018 */
[----:B------:R-:W-:-:S05]  /*8bc0*/  HADD2.F32 R32, -RZ, R32.H0_H0 ;  /* 0x20000020ff207230 */ /* 0x000fca0000004100 */
[----:B------:R-:W-:-:S04]  /*8bd0*/  FMUL R25, R32, UR21 ;  /* 0x0000001520197c20 */ /* 0x000fc80008400000 */
[----:B------:R-:W-:-:S05]  /*8be0*/  FFMA R25, R166, UR20, R25 ;  /* 0x00000014a6197c23 */ /* 0x000fca0008000019 */
[----:B------:R-:W-:-:S05]  /*8bf0*/  F2FP.SATFINITE.E4M3.F32.PACK_AB_MERGE_C R25, RZ, R25, RZ ;  /* 0x00000019ff19723e */ /* 0x000fca00048070ff */
[----:B------:R0:W-:Y:S01]  /*8c00*/  @!P2 STG.E.U8 desc[UR14][R26.64+0x78], R25 ;  /* 0x000078191a00a986 */ /* 0x0001e2000c10110e */
[----:B------:R-:W-:Y:S05]  /*8c10*/  @P1 BRA `(.L_x_160) ;  /* 0x0000000000041947 */ /* 0x000fea0003800000 */
[----:B------:R1:W5:Y:S02]  /*8c20*/  LDG.E.U8 R24, desc[UR14][R34.64+0x79] ;  /* 0x0000790e22187981 */ /* 0x000364000c1e1100 */
.L_x_160:
[----:B------:R-:W-:Y:S05]  /*8c30*/  BSYNC B1 ;  /* 0x0000000000017941 */ /* 0x000fea0003800000 */
.L_x_159:
[----:B-----5:R-:W-:Y:S01]  /*8c40*/  LOP3.LUT R24, R24, 0xff, RZ, 0xc0, !PT ;  /* 0x000000ff18187812 */ /* 0x020fe200078ec0ff */
[----:B------:R-:W-:Y:S01]  /*8c50*/  BSSY B1, `(.L_x_161) ;  /* 0x0000013000017945 */ /* 0x000fe20003800000 */
[----:B------:R-:W-:Y:S02]  /*8c60*/  IADD3 R33, P0, R43, 0x80, RZ ;  /* 0x000000802b217810 */ /* 0x000fe40007f1e0ff */
[----:B------:R-:W-:-:S03]  /*8c70*/  F2FP.F16.E4M3.UNPACK_B R24, R24 ;  /* 0x00000018ff18723e */ /* 0x000fc600020006ff */
[----:B0-----:R-:W-:Y:S01]  /*8c80*/  IMAD.X R25, RZ, RZ, R39, P0 ;  /* 0x000000ffff197224 */ /* 0x001fe200000e0627 */
[----:B------:R-:W-:Y:S01]  /*8c90*/  ISETP.GE.AND P0, PT, R42, 0x81, PT ;  /* 0x000000812a00780c */ /* 0x000fe20003f06270 */
[----:B------:R-:W-:Y:S02]  /*8ca0*/  HADD2.F32 R24, -RZ, R24.H0_H0 ;  /* 0x20000018ff187230 */ /* 0x000fe40000004100 */
[----:B-123--:R-:W-:Y:S01]  /*8cb0*/  IMAD R34, R25, UR6, RZ ;  /* 0x0000000619227c24 */ /* 0x00efe2000f8e02ff */
        /* <DEDUP_REMOVED lines=12> */
.L_x_162:
[----:B------:R-:W-:Y:S05]  /*8d80*/  BSYNC B1 ;  /* 0x0000000000017941 */ /* 0x000fea0003800000 */
.L_x_161:
[----:B-----5:R-:W-:Y:S01]  /*8d90*/  LOP3.LUT R32, R32, 0xff, RZ, 0xc0, !PT ;  /* 0x000000ff20207812 */ /* 0x020fe200078ec0ff */
[----:B------:R-:W-:Y:S01]  /*8da0*/  BSSY B1, `(.L_x_163) ;  /* 0x000000b000017945 */ /* 0x000fe20003800000 */
[----:B------:R-:W-:Y:S02]  /*8db0*/  ISETP.LT.OR P2, PT, R41, 0x2, !P0 ;  /* 0x000000022900780c */ /* 0x000fe40004741670 */
[----:B------:R-:W-:Y:S02]  /*8dc0*/  F2FP.F16.E4M3.UNPACK_B R32, R32 ;  /* 0x00000020ff20723e */ /* 0x000fe400020006ff */
[----:B0-----:R-:W-:-:S03]  /*8dd0*/  PRMT R26, RZ, 0x7610, R26 ;  /* 0x00007610ff1a7816 */ /* 0x001fc6000000001a */
[----:B------:R-:W-:-:S05]  /*8de0*/  HADD2.F32 R32, -RZ, R32.H0_H0 ;  /* 0x20000020ff207230 */ /* 0x000fca0000004100 */
[----:B------:R-:W-:-:S04]  /*8df0*/  FMUL R27, R32, UR21 ;  /* 0x00000015201b7c20 */ /* 0x000fc80008400000 */
[----:B------:R-:W-:-:S05]  /*8e00*/  FFMA R27, R164, UR20, R27 ;  /* 0x00000014a41b7c23 */ /* 0x000fca000800001b */
[----:B------:R-:W-:-:S05]  /*8e10*/  F2FP.SATFINITE.E4M3.F32.PACK_AB_MERGE_C R27, RZ, R27, RZ ;  /* 0x0000001bff1b723e */ /* 0x000fca00048070ff */
[----:B------:R0:W-:Y:S01]  /*8e20*/  @!P3 STG.E.U8 desc[UR14][R28.64], R27 ;  /* 0x0000001b1c00b986 */ /* 0x0001e2000c10110e */
[----:B------:R-:W-:Y:S05]  /*8e30*/  @P2 BRA `(.L_x_164) ;  /* 0x0000000000042947 */ /* 0x000fea0003800000 */
[----:B------:R2:W5:Y:S02]  /*8e40*/  LDG.E.U8 R26, desc[UR14][R24.64+0x1] ;  /* 0x0000010e181a7981 */ /* 0x000564000c1e1100 */
.L_x_164:
[----:B------:R-:W-:Y:S05]  /*8e50*/  BSYNC B1 ;  /* 0x0000000000017941 */ /* 0x000fea0003800000 */
.L_x_163:
[----:B-----5:R-:W-:Y:S01]  /*8e60*/  LOP3.LUT R26, R26, 0xff, RZ, 0xc0, !PT ;  /* 0x000000ff1a1a7812 */ /* 0x020fe200078ec0ff */
[----:B------:R-:W-:Y:S01]  /*8e70*/  BSSY B1, `(.L_x_165) ;  /* 0x0000013000017945 */ /* 0x000fe20003800000 */
[----:B------:R-:W-:Y:S02]  /*8e80*/  IADD3 R43, P1, R43, 0x88, RZ ;  /* 0x000000882b2b7810 */ /* 0x000fe40007f3e0ff */
[----:B------:R-:W-:Y:S02]  /*8e90*/  F2FP.F16.E4M3.UNPACK_B R26, R26 ;  /* 0x0000001aff1a723e */ /* 0x000fe400020006ff */
[----:B------:R-:W-:Y:S01]  /*8ea0*/  PRMT R32, RZ, 0x7610, R32 ;  /* 0x00007610ff207816 */ /* 0x000fe20000000020 */
[----:B------:R-:W-:Y:S01]  /*8eb0*/  IMAD.X R38, RZ, RZ, R39, P1 ;  /* 0x000000ffff267224 */ /* 0x000fe200008e0627 */
[----:B------:R-:W-:Y:S01]  /*8ec0*/  ISETP.GE.AND P1, PT, R42, 0x89, PT ;  /* 0x000000892a00780c */ /* 0x000fe20003f26270 */
[----:B------:R-:W-:Y:S02]  /*8ed0*/  HADD2.F32 R26, -RZ, R26.H0_H0 ;  /* 0x2000001aff1a7230 */ /* 0x000fe40000004100 */
[----:B------:R-:W-:Y:S01]  /*8ee0*/  IMAD R38, R38, UR6, RZ ;  /* 0x0000000626267c24 */ /* 0x000fe2000f8e02ff */
[----:B------:R-:W-:Y:S01]  /*8ef0*/  ISETP.LT.OR P5, PT, R41, 0x1, !P1 ;  /* 0x000000012900780c */ /* 0x000fe20004fa1670 */
[----:B------:R-:W-:-:S04]  /*8f00*/  IMAD.WIDE.U32 R36, R43, UR6, R36 ;  /* 0x000000062b247c25 */ /* 0x000fc8000f8e0024 */
[----:B------:R-:W-:Y:S01]  /*8f10*/  FMUL R26, R26, UR21 ;  /* 0x000000151a1a7c20 */ /* 0x000fe20008400000 */
[----:B------:R-:W-:-:S03]  /*8f20*/  IMAD R43, R43, UR7, R38 ;  /* 0x000000072b2b7c24 */ /* 0x000fc6000f8e0226 */
[----:B------:R-:W-:Y:S01]  /*8f30*/  FFMA R163, R163, UR20, R26 ;  /* 0x00000014a3a37c23 */ /* 0x000fe2000800001a */
[----:B------:R-:W-:-:S04]  /*8f40*/  IADD3 R26, P3, R36, UR10, RZ ;  /* 0x0000000a241a7c10 */ /* 0x000fc8000ff7e0ff */
[----:B------:R-:W-:Y:S02]  /*8f50*/  F2FP.SATFINITE.E4M3.F32.PACK_AB_MERGE_C R163, RZ, R163, RZ ;  /* 0x000000a3ffa3723e */ /* 0x000fe400048070ff */
[----:B0-----:R-:W-:-:S03]  /*8f60*/  IADD3.X R27, R37, UR11, R43, P3, !PT ;  /* 0x0000000b251b7c10 */ /* 0x001fc60009ffe42b */
[----:B------:R0:W-:Y:S01]  /*8f70*/  @!P2 STG.E.U8 desc[UR14][R28.64+0x1], R163 ;  /* 0x000001a31c00a986 */ /* 0x0001e2000c10110e */
[----:B------:R-:W-:Y:S05]  /*8f80*/  @P5 BRA `(.L_x_166) ;  /* 0x0000000000045947 */ /* 0x000fea0003800000 */
[----:B------:R3:W5:Y:S02]  /*8f90*/  LDG.E.U8 R32, desc[UR14][R26.64] ;  /* 0x0000000e1a207981 */ /* 0x000764000c1e1100 */
.L_x_166:
[----:B------:R-:W-:Y:S05]  /*8fa0*/  BSYNC B1 ;  /* 0x0000000000017941 */ /* 0x000fea0003800000 */
.L_x_165:
        /* <DEDUP_REMOVED lines=12> */
.L_x_168:
[----:B------:R-:W-:Y:S05]  /*9070*/  BSYNC B1 ;  /* 0x0000000000017941 */ /* 0x000fea0003800000 */
.L_x_167:
        /* <DEDUP_REMOVED lines=12> */
.L_x_170:
[----:B------:R-:W-:Y:S05]  /*9140*/  BSYNC B1 ;  /* 0x0000000000017941 */ /* 0x000fea0003800000 */
.L_x_169:
        /* <DEDUP_REMOVED lines=12> */
.L_x_172:
[----:B------:R-:W-:Y:S05]  /*9210*/  BSYNC B1 ;  /* 0x0000000000017941 */ /* 0x000fea0003800000 */
.L_x_171:
        /* <DEDUP_REMOVED lines=12> */
.L_x_174:
[----:B------:R-:W-:Y:S05]  /*92e0*/  BSYNC B1 ;  /* 0x0000000000017941 */ /* 0x000fea0003800000 */
.L_x_173:
        /* <DEDUP_REMOVED lines=12> */
.L_x_176:
[----:B------:R-:W-:Y:S05]  /*93b0*/  BSYNC B1 ;  /* 0x0000000000017941 */ /* 0x000fea0003800000 */
.L_x_175:
        /* <DEDUP_REMOVED lines=12> */
.L_x_178:
[----:B------:R-:W-:Y:S05]  /*9480*/  BSYNC B1 ;  /* 0x0000000000017941 */ /* 0x000fea0003800000 */
.L_x_177:
        /* <DEDUP_REMOVED lines=12> */
.L_x_180:
[----:B------:R-:W-:Y:S05]  /*9550*/  BSYNC B1 ;  /* 0x0000000000017941 */ /* 0x000fea0003800000 */
.L_x_179:
        /* <DEDUP_REMOVED lines=12> */
.L_x_182:
[----:B------:R-:W-:Y:S05]  /*9620*/  BSYNC B1 ;  /* 0x0000000000017941 */ /* 0x000fea0003800000 */
.L_x_181:
        /* <DEDUP_REMOVED lines=12> */
.L_x_184:
[----:B------:R-:W-:Y:S05]  /*96f0*/  BSYNC B1 ;  /* 0x0000000000017941 */ /* 0x000fea0003800000 */
.L_x_183:
        /* <DEDUP_REMOVED lines=12> */
.L_x_186:
[----:B------:R-:W-:Y:S05]  /*97c0*/  BSYNC B1 ;  /* 0x0000000000017941 */ /* 0x000fea0003800000 */
.L_x_185:
        /* <DEDUP_REMOVED lines=12> */
.L_x_188:
[----:B------:R-:W-:Y:S05]  /*9890*/  BSYNC B1 ;  /* 0x0000000000017941 */ /* 0x000fea0003800000 */
.L_x_187:
[----:B-----5:R-:W-:Y:S01]  /*98a0*/  LOP3.LUT R32, R32, 0xff, RZ, 0xc0, !PT ;  /* 0x000000ff20207812 */ /* 0x020fe200078ec0ff */
[----:B------:R-:W-:Y:S01]  /*98b0*/  BSSY B1, `(.L_x_189) ;  /* 0x000000b000017945 */ /* 0x000fe20003800000 */
[----:B------:R-:W-:Y:S02]  /*98c0*/  ISETP.LT.OR P3, PT, R41, 0x19, !P1 ;  /* 0x000000192900780c */ /* 0x000fe40004f61670 */
[----:B------:R-:W-:-:S05]  /*98d0*/  F2FP.F16.E4M3.UNPACK_B R32, R32 ;  /* 0x00000020ff20723e */ /* 0x000fca00020006ff */
[----:B------:R-:W-:-:S05]  /*98e0*/  HADD2.F32 R32, -RZ, R32.H0_H0 ;  /* 0x20000020ff207230 */ /* 0x000fca0000004100 */
[----:B------:R-:W-:-:S04]  /*98f0*/  FMUL R32, R32, UR21 ;  /* 0x0000001520207c20 */ /* 0x000fc80008400000 */
[----:B------:R-:W-:Y:S01]  /*9900*/  FFMA R32, R23, UR20, R32 ;  /* 0x0000001417207c23 */ /* 0x000fe20008000020 */
[----:B------:R-:W-:-:S04]  /*9910*/  PRMT R23, RZ, 0x7610, R23 ;  /* 0x00007610ff177816 */ /* 0x000fc80000000017 */
[----:B----4-:R-:W-:-:S05]  /*9920*/  F2FP.SATFINITE.E4M3.F32.PACK_AB_MERGE_C R33, RZ, R32, RZ ;  /* 0x00000020ff21723e */ /* 0x010fca00048070ff */
[----:B------:R4:W-:Y:S01]  /*9930*/  @!P2 STG.E.U8 desc[UR14][R28.64+0x19], R33 ;  /* 0x000019211c00a986 */ /* 0x0009e2000c10110e */
[----:B------:R-:W-:Y:S05]  /*9940*/  @P3 BRA `(.L_x_190) ;  /* 0x0000000000043947 */ /* 0x000fea0003800000 */
[----:B------:R0:W5:Y:S02]  /*9950*/  LDG.E.U8 R23, desc[UR14][R26.64+0x18] ;  /* 0x0000180e1a177981 */ /* 0x000164000c1e1100 */
.L_x_190:
[----:B------:R-:W-:Y:S05]  /*9960*/  BSYNC B1 ;  /* 0x0000000000017941 */ /* 0x000fea0003800000 */
.L_x_189:
        /* <DEDUP_REMOVED lines=8> */
[----:B------:R-:W-:-:S05]  /*99f0*/  F2FP.SATFINITE.E4M3.F32.PACK_AB_MERGE_C R23, RZ, R23, RZ ;  /* 0x00000017ff17723e */ /* 0x000fca00048070ff */
[----:B------:R0:W-:Y:S01]  /*9a00*/  @!P3 STG.E.U8 desc[UR14][R30.64+0x18], R23 ;  /* 0x000018171e00b986 */ /* 0x0001e2000c10110e */
[----:B------:R-:W-:Y:S05]  /*9a10*/  @P2 BRA `(.L_x_192) ;  /* 0x0000000000042947 */ /* 0x000fea0003800000 */
[----:B------:R0:W5:Y:S02]  /*9a20*/  LDG.E.U8 R22, desc[UR14][R26.64+0x19] ;  /* 0x0000190e1a167981 */ /* 0x000164000c1e1100 */
.L_x_192:
[----:B------:R-:W-:Y:S05]  /*9a30*/  BSYNC B1 ;  /* 0x0000000000017941 */ /* 0x000fea0003800000 */
.L_x_191:
        /* <DEDUP_REMOVED lines=8> */
[----:B0-----:R-:W-:-:S05]  /*9ac0*/  F2FP.SATFINITE.E4M3.F32.PACK_AB_MERGE_C R23, RZ, R22, RZ ;  /* 0x00000016ff17723e */ /* 0x001fca00048070ff */
[----:B------:R0:W-:Y:S01]  /*9ad0*/  @!P2 STG.E.U8 desc[UR14][R30.64+0x19], R23 ;  /* 0x000019171e00a986 */ /* 0x0001e2000c10110e */
[----:B------:R-:W-:Y:S05]  /*9ae0*/  @P3 BRA `(.L_x_194) ;  /* 0x0000000000043947 */ /* 0x000fea0003800000 */
[----:B------:R0:W5:Y:S02]  /*9af0*/  LDG.E.U8 R21, desc[UR14][R24.64+0x20] ;  /* 0x0000200e18157981 */ /* 0x000164000c1e1100 */
.L_x_194:
[----:B------:R-:W-:Y:S05]  /*9b00*/  BSYNC B1 ;  /* 0x0000000000017941 */ /* 0x000fea0003800000 */
.L_x_193:
        /* <DEDUP_REMOVED lines=12> */
.L_x_196:
[----:B------:R-:W-:Y:S05]  /*9bd0*/  BSYNC B1 ;  /* 0x0000000000017941 */ /* 0x000fea0003800000 */
.L_x_195:
        /* <DEDUP_REMOVED lines=12> */
.L_x_198:
[----:B------:R-:W-:Y:S05]  /*9ca0*/  BSYNC B1 ;  /* 0x0000000000017941 */ /* 0x000fea0003800000 */
.L_x_197:
        /* <DEDUP_REMOVED lines=12> */
.L_x_200:
[----:B------:R-:W-:Y:S05]  /*9d70*/  BSYNC B1 ;  /* 0x0000000000017941 */ /* 0x000fea0003800000 */
.L_x_199:
        /* <DEDUP_REMOVED lines=12> */
.L_x_202:
[----:B------:R-:W-:Y:S05]  /*9e40*/  BSYNC B1 ;  /* 0x0000000000017941 */ /* 0x000fea0003800000 */
.L_x_201:
        /* <DEDUP_REMOVED lines=12> */
.L_x_204:
[----:B------:R-:W-:Y:S05]  /*9f10*/  BSYNC B1 ;  /* 0x0000000000017941 */ /* 0x000fea0003800000 */
.L_x_203:
        /* <DEDUP_REMOVED lines=12> */
.L_x_206:
[----:B------:R-:W-:Y:S05]  /*9fe0*/  BSYNC B1 ;  /* 0x0000000000017941 */ /* 0x000fea0003800000 */
.L_x_205:
        /* <DEDUP_REMOVED lines=12> */
.L_x_208:
[----:B------:R-:W-:Y:S05]  /*a0b0*/  BSYNC B1 ;  /* 0x0000000000017941 */ /* 0x000fea0003800000 */
.L_x_207:
        /* <DEDUP_REMOVED lines=12> */
.L_x_210:
[----:B------:R-:W-:Y:S05]  /*a180*/  BSYNC B1 ;  /* 0x0000000000017941 */ /* 0x000fea0003800000 */
.L_x_209:
        /* <DEDUP_REMOVED lines=12> */
.L_x_212:
[----:B------:R-:W-:Y:S05]  /*a250*/  BSYNC B1 ;  /* 0x0000000000017941 */ /* 0x000fea0003800000 */
.L_x_211:
        /* <DEDUP_REMOVED lines=12> */
.L_x_214:
[----:B------:R-:W-:Y:S05]  /*a320*/  BSYNC B1 ;  /* 0x0000000000017941 */ /* 0x000fea0003800000 */
.L_x_213:
        /* <DEDUP_REMOVED lines=12> */
.L_x_216:
[----:B------:R-:W-:Y:S05]  /*a3f0*/  BSYNC B1 ;  /* 0x0000000000017941 */ /* 0x000fea0003800000 */
.L_x_215:
        /* <DEDUP_REMOVED lines=12> */
.L_x_218:
[----:B------:R-:W-:Y:S05]  /*a4c0*/  BSYNC B1 ;  /* 0x0000000000017941 */ /* 0x000fea0003800000 */
.L_x_217:
        /* <DEDUP_REMOVED lines=12> */
.L_x_220:
[----:B------:R-:W-:Y:S05]  /*a590*/  BSYNC B1 ;  /* 0x0000000000017941 */ /* 0x000fea0003800000 */
.L_x_219:
        /* <DEDUP_REMOVED lines=12> */
.L_x_222:
[----:B------:R-:W-:Y:S05]  /*a660*/  BSYNC B1 ;  /* 0x0000000000017941 */ /* 0x000fea0003800000 */
.L_x_221:
        /* <DEDUP_REMOVED lines=12> */
.L_x_224:
[----:B------:R-:W-:Y:S05]  /*a730*/  BSYNC B1 ;  /* 0x0000000000017941 */ /* 0x000fea0003800000 */
.L_x_223:
        /* <DEDUP_REMOVED lines=12> */
.L_x_226:
[----:B------:R-:W-:Y:S05]  /*a800*/  BSYNC B1 ;  /* 0x0000000000017941 */ /* 0x000fea0003800000 */
.L_x_225:
        /* <DEDUP_REMOVED lines=12> */
.L_x_228:
[----:B------:R-:W-:Y:S05]  /*a8d0*/  BSYNC B1 ;  /* 0x0000000000017941 */ /* 0x000fea0003800000 */
.L_x_227:
        /* <DEDUP_REMOVED lines=12> */
.L_x_230:
[----:B------:R-:W-:Y:S05]  /*a9a0*/  BSYNC B1 ;  /* 0x0000000000017941 */ /* 0x000fea0003800000 */
.L_x_229:
        /* <DEDUP_REMOVED lines=12> */
.L_x_232:
[----:B------:R-:W-:Y:S05]  /*aa70*/  BSYNC B1 ;  /* 0x0000000000017941 */ /* 0x000fea0003800000 */
.L_x_231:
[----:B-----5:R-:W-:Y:S01]  /*aa80*/  LOP3.LUT R2, R2, 0xff, RZ, 0xc0, !PT ;  /* 0x000000ff02027812 */ /* 0x020fe200078ec0ff */
[----:B------:R-:W-:Y:S01]  /*aa90*/  BSSY B1, `(.L_x_233) ;  /* 0x000000b000017945 */ /* 0x000fe20003800000 */
[----:B------:R-:W-:Y:S02]  /*aaa0*/  ISETP.LT.OR P3, PT, R41, 0x49, !P0 ;  /* 0x000000492900780c */ /* 0x000fe40004761670 */
[----:B------:R-:W-:-:S05]  /*aab0*/  F2FP.F16.E4M3.UNPACK_B R2, R2 ;  /* 0x00000002ff02723e */ /* 0x000fca00020006ff */
[----:B------:R-:W-:-:S05]  /*aac0*/  HADD2.F32 R2, -RZ, R2.H0_H0 ;  /* 0x20000002ff027230 */ /* 0x000fca0000004100 */
[----:B0-----:R-:W-:-:S04]  /*aad0*/  FMUL R3, R2, UR21 ;  /* 0x0000001502037c20 */ /* 0x001fc80008400000 */
[----:B------:R-:W-:Y:S01]  /*aae0*/  FFMA R3, R0, UR20, R3 ;  /* 0x0000001400037c23 */ /* 0x000fe20008000003 */
[----:B------:R-:W-:-:S04]  /*aaf0*/  PRMT R0, RZ, 0x7610, R0 ;  /* 0x00007610ff007816 */ /* 0x000fc80000000000 */
[----:B------:R-:W-:-:S05]  /*ab00*/  F2FP.SATFINITE.E4M3.F32.PACK_AB_MERGE_C R3, RZ, R3, RZ ;  /* 0x00000003ff03723e */ /* 0x000fca00048070ff */
[----:B------:R0:W-:Y:S01]  /*ab10*/  @!P2 STG.E.U8 desc[UR14][R30.64+0x41], R3 ;  /* 0x000041031e00a986 */ /* 0x0001e2000c10110e */
[----:B------:R-:W-:Y:S05]  /*ab20*/  @P3 BRA `(.L_x_234) ;  /* 0x0000000000043947 */ /* 0x000fea0003800000 */
[----:B------:R0:W5:Y:S02]  /*ab30*/  LDG.E.U8 R0, desc[UR14][R24.64+0x48] ;  /* 0x0000480e18007981 */ /* 0x000164000c1e1100 */
.L_x_234:
[----:B------:R-:W-:Y:S05]  /*ab40*/  BSYNC B1 ;  /* 0x0000000000017941 */ /* 0x000fea0003800000 */
.L_x_233:
[----:B------:R-:W2:Y:S01]  /*ab50*/  LDL.LU R2, [R1] ;  /* 0x0000000001027983 */ /* 0x000ea20000300800 */
[----:B-----5:R-:W-:Y:S01]  /*ab60*/  LOP3.LUT R0, R0, 0xff, RZ, 0xc0, !PT ;  /* 0x000000ff00007812 */ /* 0x020fe200078ec0ff */
[----:B------:R-:W-:Y:S01]  /*ab70*/  BSSY B1, `(.L_x_235) ;  /* 0x000000b000017945 */ /* 0x000fe20003800000 */
[----:B------:R-:W-:Y:S02]  /*ab80*/  ISETP.LT.OR P2, PT, R41, 0x4a, !P0 ;  /* 0x0000004a2900780c */ /* 0x000fe40004741670 */
[----:B------:R-:W-:-:S05]  /*ab90*/  F2FP.F16.E4M3.UNPACK_B R0, R0 ;  /* 0x00000000ff00723e */ /* 0x000fca00020006ff */
[----:B------:R-:W-:-:S05]  /*aba0*/  HADD2.F32 R0, -RZ, R0.H0_H0 ;  /* 0x20000000ff007230 */ /* 0x000fca0000004100 */
[----:B------:R-:W-:-:S04]  /*abb0*/  FMUL R0, R0, UR21 ;  /* 0x0000001500007c20 */ /* 0x000fc80008400000 */
[----:B--2---:R-:W-:-:S05]  /*abc0*/  FFMA R0, R2, UR20, R0 ;  /* 0x0000001402007c23 */ /* 0x004fca0008000000 */
[----:B0-----:R-:W-:Y:S02]  /*abd0*/  F2FP.SATFINITE.E4M3.F32.PACK_AB_MERGE_C R3, RZ, R0, RZ ;  /* 0x00000000ff03723e */ /* 0x001fe400048070ff */
[----:B------:R-:W-:-:S03]  /*abe0*/  PRMT R0, RZ, 0x7610, R0 ;  /* 0x00007610ff007816 */ /* 0x000fc60000000000 */
[----:B------:R0:W-:Y:S01]  /*abf0*/  @!P3 STG.E.U8 desc[UR14][R28.64+0x48], R3 ;  /* 0x000048031c00b986 */ /* 0x0001e2000c10110e */
[----:B------:R-:W-:Y:S05]  /*ac00*/  @P2 BRA `(.L_x_236) ;  /* 0x0000000000042947 */ /* 0x000fea0003800000 */
[----:B------:R2:W5:Y:S02]  /*ac10*/  LDG.E.U8 R0, desc[UR14][R24.64+0x49] ;  /* 0x0000490e18007981 */ /* 0x000564000c1e1100 */
.L_x_236:
[----:B------:R-:W-:Y:S05]  /*ac20*/  BSYNC B1 ;  /* 0x0000000000017941 */ /* 0x000fea0003800000 */
.L_x_235:
[----:B------:R-:W3:Y:S01]  /*ac30*/  LDL.LU R2, [R1+0x4] ;  /* 0x0000040001027983 */ /* 0x000ee20000300800 */
[----:B-----5:R-:W-:Y:S01]  /*ac40*/  LOP3.LUT R0, R0, 0xff, RZ, 0xc0, !PT ;  /* 0x000000ff00007812 */ /* 0x020fe200078ec0ff */
[----:B------:R-:W-:Y:S01]  /*ac50*/  BSSY B1, `(.L_x_237) ;  /* 0x000000b000017945 */ /* 0x000fe20003800000 */
[----:B------:R-:W-:Y:S02]  /*ac60*/  ISETP.LT.OR P3, PT, R41, 0x49, !P1 ;  /* 0x000000492900780c */ /* 0x000fe40004f61670 */
[----:B------:R-:W-:-:S05]  /*ac70*/  F2FP.F16.E4M3.UNPACK_B R0, R0 ;  /* 0x00000000ff00723e */ /* 0x000fca00020006ff */
[----:B------:R-:W-:-:S05]  /*ac80*/  HADD2.F32 R0, -RZ, R0.H0_H0 ;  /* 0x20000000ff007230 */ /* 0x000fca0000004100 */
[----:B------:R-:W-:-:S04]  /*ac90*/  FMUL R0, R0, UR21 ;  /* 0x0000001500007c20 */ /* 0x000fc80008400000 */
[----:B---3--:R-:W-:-:S05]  /*aca0*/  FFMA R0, R2, UR20, R0 ;  /* 0x0000001402007c23 */ /* 0x008fca0008000000 */
[----:B0-----:R-:W-:Y:S02]  /*acb0*/  F2FP.SATFINITE.E4M3.F32.PACK_AB_MERGE_C R3, RZ, R0, RZ ;  /* 0x00000000ff03723e */ /* 0x001fe400048070ff */
[----:B------:R-:W-:-:S03]  /*acc0*/  PRMT R0, RZ, 0x7610, R0 ;  /* 0x00007610ff007816 */ /* 0x000fc60000000000 */
[----:B------:R0:W-:Y:S01]  /*acd0*/  @!P2 STG.E.U8 desc[UR14][R28.64+0x49], R3 ;  /* 0x000049031c00a986 */ /* 0x0001e2000c10110e */
[----:B------:R-:W-:Y:S05]  /*ace0*/  @P3 BRA `(.L_x_238) ;  /* 0x0000000000043947 */ /* 0x000fea0003800000 */
[----:B------:R3:W5:Y:S02]  /*acf0*/  LDG.E.U8 R0, desc[UR14][R26.64+0x48] ;  /* 0x0000480e1a007981 */ /* 0x000764000c1e1100 */
.L_x_238:
[----:B------:R-:W-:Y:S05]  /*ad00*/  BSYNC B1 ;  /* 0x0000000000017941 */ /* 0x000fea0003800000 */
.L_x_237:
[----:B------:R-:W2:Y:S01]  /*ad10*/  LDL.LU R2, [R1+0x8] ;  /* 0x0000080001027983 */ /* 0x000ea20000300800 */
        /* <DEDUP_REMOVED lines=12> */
.L_x_240:
[----:B------:R-:W-:Y:S05]  /*ade0*/  BSYNC B1 ;  /* 0x0000000000017941 */ /* 0x000fea0003800000 */
.L_x_239:
        /* <DEDUP_REMOVED lines=13> */
.L_x_242:
[----:B------:R-:W-:Y:S05]  /*aec0*/  BSYNC B1 ;  /* 0x0000000000017941 */ /* 0x000fea0003800000 */
.L_x_241:
        /* <DEDUP_REMOVED lines=13> */
.L_x_244:
[----:B------:R-:W-:Y:S05]  /*afa0*/  BSYNC B1 ;  /* 0x0000000000017941 */ /* 0x000fea0003800000 */
.L_x_243:
        /* <DEDUP_REMOVED lines=13> */
.L_x_246:
[----:B------:R-:W-:Y:S05]  /*b080*/  BSYNC B1 ;  /* 0x0000000000017941 */ /* 0x000fea0003800000 */
.L_x_245:
        /* <DEDUP_REMOVED lines=13> */
.L_x_248:
[----:B------:R-:W-:Y:S05]  /*b160*/  BSYNC B1 ;  /* 0x0000000000017941 */ /* 0x000fea0003800000 */
.L_x_247:
        /* <DEDUP_REMOVED lines=13> */
.L_x_250:
[----:B------:R-:W-:Y:S05]  /*b240*/  BSYNC B1 ;  /* 0x0000000000017941 */ /* 0x000fea0003800000 */
.L_x_249:
        /* <DEDUP_REMOVED lines=13> */
.L_x_252:
[----:B------:R-:W-:Y:S05]  /*b320*/  BSYNC B1 ;  /* 0x0000000000017941 */ /* 0x000fea0003800000 */
.L_x_251:
        /* <DEDUP_REMOVED lines=13> */
.L_x_254:
[----:B------:R-:W-:Y:S05]  /*b400*/  BSYNC B1 ;  /* 0x0000000000017941 */ /* 0x000fea0003800000 */
.L_x_253:
        /* <DEDUP_REMOVED lines=13> */
.L_x_256:
[----:B------:R-:W-:Y:S05]  /*b4e0*/  BSYNC B1 ;  /* 0x0000000000017941 */ /* 0x000fea0003800000 */
.L_x_255:
        /* <DEDUP_REMOVED lines=13> */
.L_x_258:
[----:B------:R-:W-:Y:S05]  /*b5c0*/  BSYNC B1 ;  /* 0x0000000000017941 */ /* 0x000fea0003800000 */
.L_x_257:
        /* <DEDUP_REMOVED lines=13> */
.L_x_260:
[----:B------:R-:W-:Y:S05]  /*b6a0*/  BSYNC B1 ;  /* 0x0000000000017941 */ /* 0x000fea0003800000 */
.L_x_259:
        /* <DEDUP_REMOVED lines=13> */
.L_x_262:
[----:B------:R-:W-:Y:S05]  /*b780*/  BSYNC B1 ;  /* 0x0000000000017941 */ /* 0x000fea0003800000 */
.L_x_261:
        /* <DEDUP_REMOVED lines=13> */
.L_x_264:
[----:B------:R-:W-:Y:S05]  /*b860*/  BSYNC B1 ;  /* 0x0000000000017941 */ /* 0x000fea0003800000 */
.L_x_263:
        /* <DEDUP_REMOVED lines=13> */
.L_x_266:
[----:B------:R-:W-:Y:S05]  /*b940*/  BSYNC B1 ;  /* 0x0000000000017941 */ /* 0x000fea0003800000 */
.L_x_265:
        /* <DEDUP_REMOVED lines=13> */
.L_x_268:
[----:B------:R-:W-:Y:S05]  /*ba20*/  BSYNC B1 ;  /* 0x0000000000017941 */ /* 0x000fea0003800000 */
.L_x_267:
        /* <DEDUP_REMOVED lines=13> */
.L_x_270:
[----:B------:R-:W-:Y:S05]  /*bb00*/  BSYNC B1 ;  /* 0x0000000000017941 */ /* 0x000fea0003800000 */
.L_x_269:
        /* <DEDUP_REMOVED lines=13> */
.L_x_272:
[----:B------:R-:W-:Y:S05]  /*bbe0*/  BSYNC B1 ;  /* 0x0000000000017941 */ /* 0x000fea0003800000 */
.L_x_271:
        /* <DEDUP_REMOVED lines=13> */
.L_x_274:
[----:B------:R-:W-:Y:S05]  /*bcc0*/  BSYNC B1 ;  /* 0x0000000000017941 */ /* 0x000fea0003800000 */
.L_x_273:
        /* <DEDUP_REMOVED lines=13> */
.L_x_276:
[----:B------:R-:W-:Y:S05]  /*bda0*/  BSYNC B1 ;  /* 0x0000000000017941 */ /* 0x000fea0003800000 */
.L_x_275:
        /* <DEDUP_REMOVED lines=13> */
.L_x_278:
[----:B------:R-:W-:Y:S05]  /*be80*/  BSYNC B1 ;  /* 0x0000000000017941 */ /* 0x000fea0003800000 */
.L_x_277:
        /* <DEDUP_REMOVED lines=13> */
.L_x_280:
[----:B------:R-:W-:Y:S05]  /*bf60*/  BSYNC B1 ;  /* 0x0000000000017941 */ /* 0x000fea0003800000 */
.L_x_279:
        /* <DEDUP_REMOVED lines=13> */
.L_x_282:
[----:B------:R-:W-:Y:S05]  /*c040*/  BSYNC B1 ;  /* 0x0000000000017941 */ /* 0x000fea0003800000 */
.L_x_281:
        /* <DEDUP_REMOVED lines=13> */
.L_x_284:
[----:B------:R-:W-:Y:S05]  /*c120*/  BSYNC B1 ;  /* 0x0000000000017941 */ /* 0x000fea0003800000 */
.L_x_283:
        /* <DEDUP_REMOVED lines=13> */
.L_x_286:
[----:B------:R-:W-:Y:S05]  /*c200*/  BSYNC B1 ;  /* 0x0000000000017941 */ /* 0x000fea0003800000 */
.L_x_285:
        /* <DEDUP_REMOVED lines=13> */
.L_x_288:
[----:B------:R-:W-:Y:S05]  /*c2e0*/  BSYNC B1 ;  /* 0x0000000000017941 */ /* 0x000fea0003800000 */
.L_x_287:
[----:B------:R-:W-:Y:S05]  /*c2f0*/  @P1 BRA `(.L_x_289) ;  /* 0x0000002000a41947 */ /* 0x000fea0003800000 */
[----:B------:R-:W2:Y:S01]  /*c300*/  LDL.LU R2, [R1+0x6c] ;  /* 0x00006c0001027983 */ /* 0x000ea20000300800 */
[----:B-----5:R-:W-:-:S04]  /*c310*/  LOP3.LUT R0, R0, 0xff, RZ, 0xc0, !PT ;  /* 0x000000ff00007812 */ /* 0x020fc800078ec0ff */
[----:B------:R-:W-:-:S05]  /*c320*/  F2FP.F16.E4M3.UNPACK_B R0, R0 ;  /* 0x00000000ff00723e */ /* 0x000fca00020006ff */
[----:B------:R-:W-:-:S05]  /*c330*/  HADD2.F32 R0, -RZ, R0.H0_H0 ;  /* 0x20000000ff007230 */ /* 0x000fca0000004100 */
[----:B------:R-:W-:-:S04]  /*c340*/  FMUL R0, R0, UR21 ;  /* 0x0000001500007c20 */ /* 0x000fc80008400000 */
[----:B--2---:R-:W-:-:S05]  /*c350*/  FFMA R0, R2, UR20, R0 ;  /* 0x0000001402007c23 */ /* 0x004fca0008000000 */
[----:B0-----:R-:W-:-:S05]  /*c360*/  F2FP.SATFINITE.E4M3.F32.PACK_AB_MERGE_C R3, RZ, R0, RZ ;  /* 0x00000000ff03723e */ /* 0x001fca00048070ff */
[----:B------:R0:W-:Y:S01]  /*c370*/  STG.E.U8 desc[UR14][R30.64+0x79], R3 ;  /* 0x000079031e007986 */ /* 0x0001e2000c10110e */
[----:B------:R-:W-:Y:S05]  /*c380*/  BRA `(.L_x_289) ;  /* 0x0000002000807947 */ /* 0x000fea0003800000 */
.L_x_32:
[C---:B------:R-:W-:Y:S01]  /*c390*/  ISETP.GE.AND P3, PT, R42.reuse, 0x1, PT ;  /* 0x000000012a00780c */ /* 0x040fe20003f66270 */
[----:B------:R-:W-:Y:S01]  /*c3a0*/  FMUL R227, R227, UR20 ;  /* 0x00000014e3e37c20 */ /* 0x000fe20008400000 */
[----:B------:R-:W-:Y:S01]  /*c3b0*/  ISETP.GE.AND P2, PT, R42, 0x9, PT ;  /* 0x000000092a00780c */ /* 0x000fe20003f46270 */
[----:B------:R-:W-:Y:S01]  /*c3c0*/  FMUL R228, R228, UR20 ;  /* 0x00000014e4e47c20 */ /* 0x000fe20008400000 */
[----:B------:R-:W-:Y:S01]  /*c3d0*/  ISETP.LT.OR P0, PT, R41, 0x1, !P3 ;  /* 0x000000012900780c */ /* 0x000fe20005f01670 */
[----:B------:R-:W-:Y:S01]  /*c3e0*/  FMUL R225, R225, UR20 ;  /* 0x00000014e1e17c20 */ /* 0x000fe20008400000 */
[C---:B------:R-:W-:Y:S01]  /*c3f0*/  ISETP.LT.OR P1, PT, R41.reuse, 0x2, !P3 ;  /* 0x000000022900780c */ /* 0x040fe20005f21670 */
[----:B------:R-:W-:Y:S01]  /*c400*/  FMUL R226, R226, UR20 ;  /* 0x00000014e2e27c20 */ /* 0x000fe20008400000 */
[----:B------:R-:W-:Y:S02]  /*c410*/  ISETP.LT.OR P6, PT, R41, 0x2, !P2 ;  /* 0x000000022900780c */ /* 0x000fe400057c1670 */
[----:B------:R-:W-:-:S02]  /*c420*/  F2FP.SATFINITE.E4M3.F32.PACK_AB_MERGE_C R33, RZ, R228, RZ ;  /* 0x000000e4ff21723e */ /* 0x000fc400048070ff */
[----:B------:R-:W-:Y:S02]  /*c430*/  F2FP.SATFINITE.E4M3.F32.PACK_AB_MERGE_C R227, RZ, R227, RZ ;  /* 0x000000e3ffe3723e */ /* 0x000fe400048070ff */
[C---:B------:R-:W-:Y:S02]  /*c440*/  ISETP.LT.OR P5, PT, R41.reuse, 0x1, !P2 ;  /* 0x000000012900780c */ /* 0x040fe400057a1670 */
[----:B------:R-:W-:Y:S01]  /*c450*/  F2FP.SATFINITE.E4M3.F32.PACK_AB_MERGE_C R225, RZ, R225, RZ ;  /* 0x000000e1ffe1723e */ /* 0x000fe200048070ff */
[----:B------:R0:W-:Y:S01]  /*c460*/  @!P0 STG.E.U8 desc[UR14][R24.64], R33 ;  /* 0x0000002118008986 */ /* 0x0001e2000c10110e */
[C---:B------:R-:W-:Y:S01]  /*c470*/  ISETP.LT.OR P0, PT, R41.reuse, 0x9, !P3 ;  /* 0x000000092900780c */ /* 0x040fe20005f01670 */
[----:B------:R-:W-:Y:S01]  /*c480*/  FMUL R224, R224, UR20 ;  /* 0x00000014e0e07c20 */ /* 0x000fe20008400000 */
[----:B------:R-:W-:Y:S01]  /*c490*/  F2FP.SATFINITE.E4M3.F32.PACK_AB_MERGE_C R35, RZ, R226, RZ ;  /* 0x000000e2ff23723e */ /* 0x000fe200048070ff */
[----:B------:R-:W-:Y:S01]  /*c4a0*/  @!P1 STG.E.U8 desc[UR14][R24.64+0x1], R227 ;  /* 0x000001e318009986 */ /* 0x000fe2000c10110e */
[----:B------:R-:W-:-:S03]  /*c4b0*/  ISETP.LT.OR P1, PT, R41, 0xa, !P3 ;  /* 0x0000000a2900780c */ /* 0x000fc60005f21670 */
[----:B------:R-:W-:Y:S01]  /*c4c0*/  @!P6 STG.E.U8 desc[UR14][R26.64+0x1], R225 ;  /* 0x000001e11a00e986 */ /* 0x000fe2000c10110e */
[----:B------:R-:W-:Y:S01]  /*c4d0*/  ISETP.LT.OR P6, PT, R41, 0xa, !P2 ;  /* 0x0000000a2900780c */ /* 0x000fe200057c1670 */
[----:B------:R-:W-:Y:S01]  /*c4e0*/  FMUL R223, R223, UR20 ;  /* 0x00000014dfdf7c20 */ /* 0x000fe20008400000 */
[----:B------:R-:W-:Y:S01]  /*c4f0*/  FMUL R221, R221, UR20 ;  /* 0x00000014dddd7c20 */ /* 0x000fe20008400000 */
[----:B------:R1:W-:Y:S01]  /*c500*/  @!P5 STG.E.U8 desc[UR14][R26.64], R35 ;  /* 0x000000231a00d986 */ /* 0x0003e2000c10110e */
[----:B0-----:R-:W-:Y:S02]  /*c510*/  F2FP.SATFINITE.E4M3.F32.PACK_AB_MERGE_C R33, RZ, R224, RZ ;  /* 0x000000e0ff21723e */ /* 0x001fe400048070ff */
[----:B------:R-:W-:Y:S01]  /*c520*/  F2FP.SATFINITE.E4M3.F32.PACK_AB_MERGE_C R223, RZ, R223, RZ ;  /* 0x000000dfffdf723e */ /* 0x000fe200048070ff */
[----:B------:R-:W-:Y:S01]  /*c530*/  FMUL R222, R222, UR20 ;  /* 0x00000014dede7c20 */ /* 0x000fe20008400000 */
[C---:B------:R-:W-:Y:S01]  /*c540*/  ISETP.LT.OR P5, PT, R41.reuse, 0x9, !P2 ;  /* 0x000000092900780c */ /* 0x040fe200057a1670 */
[----:B------:R-:W-:Y:S01]  /*c550*/  FMUL R220, R220, UR20 ;  /* 0x00000014dcdc7c20 */ /* 0x000fe20008400000 */
[----:B------:R-:W-:Y:S01]  /*c560*/  F2FP.SATFINITE.E4M3.F32.PACK_AB_MERGE_C R221, RZ, R221, RZ ;  /* 0x000000ddffdd723e */ /* 0x000fe200048070ff */
[----:B------:R0:W-:Y:S01]  /*c570*/  @!P0 STG.E.U8 desc[UR14][R24.64+0x8], R33 ;  /* 0x0000082118008986 */ /* 0x0001e2000c10110e */
[----:B------:R-:W-:-:S03]  /*c580*/  ISETP.LT.OR P0, PT, R41, 0x11, !P3 ;  /* 0x000000112900780c */ /* 0x000fc60005f01670 */
[----:B------:R-:W-:Y:S01]  /*c590*/  @!P1 STG.E.U8 desc[UR14][R24.64+0x9], R223 ;  /* 0x000009df18009986 */ /* 0x000fe2000c10110e */
[----:B------:R-:W-:-:S03]  /*c5a0*/  ISETP.LT.OR P1, PT, R41, 0x12, !P3 ;  /* 0x000000122900780c */ /* 0x000fc60005f21670 */
[----:B------:R-:W-:Y:S01]  /*c5b0*/  @!P6 STG.E.U8 desc[UR14][R26.64+0x9], R221 ;  /* 0x000009dd1a00e986 */ /* 0x000fe2000c10110e */
[----:B------:R-:W-:Y:S01]  /*c5c0*/  ISETP.LT.OR P6, PT, R41, 0x12, !P2 ;  /* 0x000000122900780c */ /* 0x000fe200057c1670 */
[----:B------:R-:W-:Y:S01]  /*c5d0*/  FMUL R219, R219, UR20 ;  /* 0x00000014dbdb7c20 */ /* 0x000fe20008400000 */
[----:B-1----:R-:W-:Y:S01]  /*c5e0*/  F2FP.SATFINITE.E4M3.F32.PACK_AB_MERGE_C R35, RZ, R222, RZ ;  /* 0x000000deff23723e */ /* 0x002fe200048070ff */
[----:B------:R-:W-:Y:S01]  /*c5f0*/  FMUL R217, R217, UR20 ;  /* 0x00000014d9d97c20 */ /* 0x000fe20008400000 */
[----:B0-----:R-:W-:Y:S01]  /*c600*/  F2FP.SATFINITE.E4M3.F32.PACK_AB_MERGE_C R33, RZ, R220, RZ ;  /* 0x000000dcff21723e */ /* 0x001fe200048070ff */
[----:B------:R-:W2:Y:S01]  /*c610*/  LDL.LU R226, [R1+0x8] ;  /* 0x0000080001e27983 */ /* 0x000ea20000300800 */
[----:B------:R-:W-:Y:S02]  /*c620*/  F2FP.SATFINITE.E4M3.F32.PACK_AB_MERGE_C R219, RZ, R219, RZ ;  /* 0x000000dbffdb723e */ /* 0x000fe400048070ff */
[----:B------:R-:W-:Y:S01]  /*c630*/  F2FP.SATFINITE.E4M3.F32.PACK_AB_MERGE_C R217, RZ, R217, RZ ;  /* 0x000000d9ffd9723e */ /* 0x000fe200048070ff */
[----:B------:R0:W-:Y:S01]  /*c640*/  @!P5 STG.E.U8 desc[UR14][R26.64+0x8], R35 ;  /* 0x000008231a00d986 */ /* 0x0001e2000c10110e */
[----:B------:R-:W-:Y:S01]  /*c650*/  ISETP.LT.OR P5, PT, R41, 0x11, !P2 ;  /* 0x000000112900780c */ /* 0x000fe200057a1670 */
[----:B------:R-:W-:-:S02]  /*c660*/  FMUL R218, R218, UR20 ;  /* 0x00000014dada7c20 */ /* 0x000fc40008400000 */
[----:B------:R-:W3:Y:S04]  /*c670*/  LDL.LU R227, [R1+0x4] ;  /* 0x0000040001e37983 */ /* 0x000ee80000300800 */
[----:B------:R-:W4:Y:S04]  /*c680*/  LDL.LU R225, [R1] ;  /* 0x0000000001e17983 */ /* 0x000f280000300800 */
[----:B------:R1:W-:Y:S01]  /*c690*/  @!P0 STG.E.U8 desc[UR14][R24.64+0x10], R33 ;  /* 0x0000102118008986 */ /* 0x0003e2000c10110e */
[----:B------:R-:W-:-:S03]  /*c6a0*/  ISETP.LT.OR P0, PT, R41, 0x19, !P3 ;  /* 0x000000192900780c */ /* 0x000fc60005f01670 */
[----:B------:R-:W-:Y:S01]  /*c6b0*/  @!P1 STG.E.U8 desc[UR14][R24.64+0x11], R219 ;  /* 0x000011db18009986 */ /* 0x000fe2000c10110e */
[----:B------:R-:W-:-:S03]  /*c6c0*/  ISETP.LT.OR P1, PT, R41, 0x1a, !P3 ;  /* 0x0000001a2900780c */ /* 0x000fc60005f21670 */
[----:B------:R-:W-:Y:S01]  /*c6d0*/  @!P6 STG.E.U8 desc[UR14][R26.64+0x11], R217 ;  /* 0x000011d91a00e986 */ /* 0x000fe2000c10110e */
[----:B------:R-:W-:Y:S01]  /*c6e0*/  ISETP.LT.OR P6, PT, R41, 0x1a, !P2 ;  /* 0x0000001a2900780c */ /* 0x000fe200057c1670 */
[----:B------:R-:W-:Y:S01]  /*c6f0*/  FMUL R216, R216, UR20 ;  /* 0x00000014d8d87c20 */ /* 0x000fe20008400000 */
[----:B0-----:R-:W-:Y:S01]  /*c700*/  F2FP.SATFINITE.E4M3.F32.PACK_AB_MERGE_C R35, RZ, R218, RZ ;  /* 0x000000daff23723e */ /* 0x001fe200048070ff */
[----:B------:R-:W-:Y:S01]  /*c710*/  FMUL R215, R215, UR20 ;  /* 0x00000014d7d77c20 */ /* 0x000fe20008400000 */
[----:B------:R-:W-:Y:S01]  /*c720*/  FMUL R213, R213, UR20 ;  /* 0x00000014d5d57c20 */ /* 0x000fe20008400000 */
[----:B------:R-:W-:Y:S01]  /*c730*/  FMUL R214, R214, UR20 ;  /* 0x00000014d6d67c20 */ /* 0x000fe20008400000 */
[----:B-1----:R-:W-:Y:S01]  /*c740*/  F2FP.SATFINITE.E4M3.F32.PACK_AB_MERGE_C R33, RZ, R216, RZ ;  /* 0x000000d8ff21723e */ /* 0x002fe200048070ff */
[----:B------:R0:W-:Y:S01]  /*c750*/  @!P5 STG.E.U8 desc[UR14][R26.64+0x10], R35 ;  /* 0x000010231a00d986 */ /* 0x0001e2000c10110e */
[----:B------:R-:W-:Y:S02]  /*c760*/  F2FP.SATFINITE.E4M3.F32.PACK_AB_MERGE_C R215, RZ, R215, RZ ;  /* 0x000000d7ffd7723e */ /* 0x000fe400048070ff */
        /* <DEDUP_REMOVED lines=12> */
[----:B-1----:R-:W-:Y:S01]  /*c830*/  F2FP.SATFINITE.E4M3.F32.PACK_AB_MERGE_C R33, RZ, R212, RZ ;  /* 0x000000d4ff21723e */ /* 0x002fe200048070ff */
[----:B------:R-:W-:Y:S01]  /*c840*/  FMUL R210, R210, UR20 ;  /* 0x00000014d2d27c20 */ /* 0x000fe20008400000 */
[----:B------:R-:W-:Y:S01]  /*c850*/  F2FP.SATFINITE.E4M3.F32.PACK_AB_MERGE_C R211, RZ, R211, RZ ;  /* 0x000000d3ffd3723e */ /* 0x000fe200048070ff */
[----:B------:R0:W-:Y:S01]  /*c860*/  @!P5 STG.E.U8 desc[UR14][R26.64+0x18], R35 ;  /* 0x000018231a00d986 */ /* 0x0001e2000c10110e */
[C---:B------:R-:W-:Y:S02]  /*c870*/  ISETP.LT.OR P5, PT, R41.reuse, 0x21, !P2 ;  /* 0x000000212900780c */ /* 0x040fe400057a1670 */
        /* <DEDUP_REMOVED lines=111> */
[----:B------:R-:W-:Y:S01]  /*cf70*/  ISETP.LT.OR P5, PT, R41, 0x59, !P2 ;  /* 0x000000592900780c */ /* 0x000fe200057a1670 */
[----:B------:R-:W-:Y:S01]  /*cf80*/  FMUL R179, R179, UR20 ;  /* 0x00000014b3b37c20 */ /* 0x000fe20008400000 */
[----:B------:R-:W-:Y:S01]  /*cf90*/  F2FP.SATFINITE.E4M3.F32.PACK_AB_MERGE_C R181, RZ, R181, RZ ;  /* 0x000000b5ffb5723e */ /* 0x000fe200048070ff */
[----:B------:R1:W-:Y:S04]  /*cfa0*/  @!P0 STG.E.U8 desc[UR14][R24.64+0x58], R33 ;  /* 0x0000582118008986 */ /* 0x0003e8000c10110e */
[----:B------:R-:W-:Y:S04]  /*cfb0*/  @!P1 STG.E.U8 desc[UR14][R24.64+0x59], R183 ;  /* 0x000059b718009986 */ /* 0x000fe8000c10110e */
[----:B------:R-:W-:Y:S01]  /*cfc0*/  @!P6 STG.E.U8 desc[UR14][R26.64+0x59], R181 ;  /* 0x000059b51a00e986 */ /* 0x000fe2000c10110e */
[----:B------:R-:W-:-:S02]  /*cfd0*/  ISETP.LT.OR P6, PT, R41, 0x62, !P3 ;  /* 0x000000622900780c */ /* 0x000fc40005fc1670 */
[----:B0-----:R-:W-:Y:S01]  /*cfe0*/  F2FP.SATFINITE.E4M3.F32.PACK_AB_MERGE_C R35, RZ, R182, RZ ;  /* 0x000000b6ff23723e */ /* 0x001fe200048070ff */
[----:B------:R-:W-:Y:S01]  /*cff0*/  FMUL R180, R180, UR20 ;  /* 0x00000014b4b47c20 */ /* 0x000fe20008400000 */
[----:B------:R-:W-:Y:S01]  /*d000*/  F2FP.SATFINITE.E4M3.F32.PACK_AB_MERGE_C R179, RZ, R179, RZ ;  /* 0x000000b3ffb3723e */ /* 0x000fe200048070ff */
[----:B------:R-:W-:Y:S01]  /*d010*/  FMUL R178, R178, UR20 ;  /* 0x00000014b2b27c20 */ /* 0x000fe20008400000 */
[----:B------:R-:W-:Y:S01]  /*d020*/  FMUL R177, R177, UR20 ;  /* 0x00000014b1b17c20 */ /* 0x000fe20008400000 */
[----:B------:R0:W-:Y:S01]  /*d030*/  @!P5 STG.E.U8 desc[UR14][R26.64+0x58], R35 ;  /* 0x000058231a00d986 */ /* 0x0001e2000c10110e */
[C---:B------:R-:W-:Y:S02]  /*d040*/  ISETP.LT.OR P5, PT, R41.reuse, 0x61, !P3 ;  /* 0x000000612900780c */ /* 0x040fe40005fa1670 */
[C---:B------:R-:W-:Y:S01]  /*d050*/  ISETP.LT.OR P0, PT, R41.reuse, 0x61, !P2 ;  /* 0x000000612900780c */ /* 0x040fe20005701670 */
[----:B------:R-:W-:Y:S01]  /*d060*/  FMUL R176, R176, UR20 ;  /* 0x00000014b0b07c20 */ /* 0x000fe20008400000 */
[C---:B------:R-:W-:Y:S01]  /*d070*/  ISETP.LT.OR P1, PT, R41.reuse, 0x62, !P2 ;  /* 0x000000622900780c */ /* 0x040fe20005721670 */
[----:B------:R-:W-:Y:S01]  /*d080*/  @!P6 STG.E.U8 desc[UR14][R24.64+0x61], R179 ;  /* 0x000061b31800e986 */ /* 0x000fe2000c10110e */
[----:B------:R-:W-:-:S02]  /*d090*/  ISETP.LT.OR P6, PT, R41, 0x69, !P3 ;  /* 0x000000692900780c */ /* 0x000fc40005fc1670 */
[----:B-1----:R-:W-:Y:S01]  /*d0a0*/  F2FP.SATFINITE.E4M3.F32.PACK_AB_MERGE_C R33, RZ, R180, RZ ;  /* 0x000000b4ff21723e */ /* 0x002fe200048070ff */
[----:B------:R-:W-:Y:S01]  /*d0b0*/  FMUL R175, R175, UR20 ;  /* 0x00000014afaf7c20 */ /* 0x000fe20008400000 */
[----:B------:R-:W-:Y:S01]  /*d0c0*/  F2FP.SATFINITE.E4M3.F32.PACK_AB_MERGE_C R177, RZ, R177, RZ ;  /* 0x000000b1ffb1723e */ /* 0x000fe200048070ff */
[----:B------:R-:W-:Y:S01]  /*d0d0*/  FMUL R174, R174, UR20 ;  /* 0x00000014aeae7c20 */ /* 0x000fe20008400000 */
[----:B0-----:R-:W-:Y:S01]  /*d0e0*/  F2FP.SATFINITE.E4M3.F32.PACK_AB_MERGE_C R35, RZ, R178, RZ ;  /* 0x000000b2ff23723e */ /* 0x001fe200048070ff */
[----:B------:R0:W-:Y:S01]  /*d0f0*/  @!P5 STG.E.U8 desc[UR14][R24.64+0x60], R33 ;  /* 0x000060211800d986 */ /* 0x0001e2000c10110e */
[----:B------:R-:W-:-:S03]  /*d100*/  F2FP.SATFINITE.E4M3.F32.PACK_AB_MERGE_C R37, RZ, R176, RZ ;  /* 0x000000b0ff25723e */ /* 0x000fc600048070ff */
[----:B------:R1:W-:Y:S01]  /*d110*/  @!P0 STG.E.U8 desc[UR14][R26.64+0x60], R35 ;  /* 0x000060231a008986 */ /* 0x0003e2000c10110e */
[----:B------:R-:W-:-:S03]  /*d120*/  ISETP.LT.OR P0, PT, R41, 0x6a, !P3 ;  /* 0x0000006a2900780c */ /* 0x000fc60005f01670 */
[----:B------:R-:W-:Y:S01]  /*d130*/  @!P1 STG.E.U8 desc[UR14][R26.64+0x61], R177 ;  /* 0x000061b11a009986 */ /* 0x000fe2000c10110e */
[C---:B------:R-:W-:Y:S02]  /*d140*/  ISETP.LT.OR P1, PT, R41.reuse, 0x69, !P2 ;  /* 0x000000692900780c */ /* 0x040fe40005721670 */
[C---:B------:R-:W-:Y:S01]  /*d150*/  ISETP.LT.OR P5, PT, R41.reuse, 0x6a, !P2 ;  /* 0x0000006a2900780c */ /* 0x040fe200057a1670 */
[----:B------:R-:W-:Y:S01]  /*d160*/  @!P6 STG.E.U8 desc[UR14][R24.64+0x68], R37 ;  /* 0x000068251800e986 */ /* 0x000fe2000c10110e */
[----:B------:R-:W-:Y:S01]  /*d170*/  ISETP.LT.OR P6, PT, R41, 0x71, !P3 ;  /* 0x000000712900780c */ /* 0x000fe20005fc1670 */
[----:B------:R-:W-:Y:S01]  /*d180*/  FMUL R173, R173, UR20 ;  /* 0x00000014adad7c20 */ /* 0x000fe20008400000 */
[----:B------:R-:W-:Y:S01]  /*d190*/  F2FP.SATFINITE.E4M3.F32.PACK_AB_MERGE_C R175, RZ, R175, RZ ;  /* 0x000000afffaf723e */ /* 0x000fe200048070ff */
[----:B------:R-:W-:Y:S01]  /*d1a0*/  FMUL R172, R172, UR20 ;  /* 0x00000014acac7c20 */ /* 0x000fe20008400000 */
[----:B0-----:R-:W-:Y:S01]  /*d1b0*/  F2FP.SATFINITE.E4M3.F32.PACK_AB_MERGE_C R33, RZ, R174, RZ ;  /* 0x000000aeff21723e */ /* 0x001fe200048070ff */
[----:B------:R-:W-:Y:S01]  /*d1c0*/  FMUL R171, R171, UR20 ;  /* 0x00000014abab7c20 */ /* 0x000fe20008400000 */
[----:B------:R-:W-:Y:S01]  /*d1d0*/  F2FP.SATFINITE.E4M3.F32.PACK_AB_MERGE_C R173, RZ, R173, RZ ;  /* 0x000000adffad723e */ /* 0x000fe200048070ff */
[----:B------:R-:W-:Y:S01]  /*d1e0*/  @!P0 STG.E.U8 desc[UR14][R24.64+0x69], R175 ;  /* 0x000069af18008986 */ /* 0x000fe2000c10110e */
[----:B-1----:R-:W-:-:S02]  /*d1f0*/  F2FP.SATFINITE.E4M3.F32.PACK_AB_MERGE_C R35, RZ, R172, RZ ;  /* 0x000000acff23723e */ /* 0x002fc400048070ff */
[C---:B------:R-:W-:Y:S01]  /*d200*/  ISETP.LT.OR P0, PT, R41.reuse, 0x72, !P3 ;  /* 0x000000722900780c */ /* 0x040fe20005f01670 */
[----:B------:R0:W-:Y:S01]  /*d210*/  @!P1 STG.E.U8 desc[UR14][R26.64+0x68], R33 ;  /* 0x000068211a009986 */ /* 0x0001e2000c10110e */
[C---:B------:R-:W-:Y:S01]  /*d220*/  ISETP.LT.OR P1, PT, R41.reuse, 0x71, !P2 ;  /* 0x000000712900780c */ /* 0x040fe20005721670 */
[----:B------:R-:W-:Y:S02]  /*d230*/  FMUL R170, R170, UR20 ;  /* 0x00000014aaaa7c20 */ /* 0x000fe40008400000 */
[----:B------:R-:W-:Y:S01]  /*d240*/  @!P5 STG.E.U8 desc[UR14][R26.64+0x69], R173 ;  /* 0x000069ad1a00d986 */ /* 0x000fe2000c10110e */
[----:B------:R-:W-:Y:S01]  /*d250*/  ISETP.LT.OR P5, PT, R41, 0x72, !P2 ;  /* 0x000000722900780c */ /* 0x000fe200057a1670 */
[----:B------:R-:W-:Y:S02]  /*d260*/  FMUL R169, R169, UR20 ;  /* 0x00000014a9a97c20 */ /* 0x000fe40008400000 */
[----:B------:R1:W-:Y:S01]  /*d270*/  @!P6 STG.E.U8 desc[UR14][R24.64+0x70], R35 ;  /* 0x000070231800e986 */ /* 0x0003e2000c10110e */
[----:B------:R-:W-:-:S02]  /*d280*/  ISETP.LT.OR P6, PT, R41, 0x79, !P3 ;  /* 0x000000792900780c */ /* 0x000fc40005fc1670 */
        /* <DEDUP_REMOVED lines=8> */
[----:B------:R-:W-:Y:S02]  /*d310*/  F2FP.SATFINITE.E4M3.F32.PACK_AB_MERGE_C R167, RZ, R167, RZ ;  /* 0x000000a7ffa7723e */ /* 0x000fe400048070ff */
[----:B-1----:R-:W-:Y:S01]  /*d320*/  F2FP.SATFINITE.E4M3.F32.PACK_AB_MERGE_C R35, RZ, R168, RZ ;  /* 0x000000a8ff23723e */ /* 0x002fe200048070ff */
[----:B------:R-:W-:Y:S01]  /*d330*/  @!P1 STG.E.U8 desc[UR14][R26.64+0x70], R33 ;  /* 0x000070211a009986 */ /* 0x000fe2000c10110e */
[----:B------:R-:W-:-:S03]  /*d340*/  ISETP.GE.AND P1, PT, R42, 0x81, PT ;  /* 0x000000812a00780c */ /* 0x000fc60003f26270 */
[----:B------:R-:W-:Y:S01]  /*d350*/  @!P5 STG.E.U8 desc[UR14][R26.64+0x71], R169 ;  /* 0x000071a91a00d986 */ /* 0x000fe2000c10110e */
[C---:B------:R-:W-:Y:S02]  /*d360*/  ISETP.LT.OR P5, PT, R41.reuse, 0x79, !P2 ;  /* 0x000000792900780c */ /* 0x040fe400057a1670 */
[C---:B------:R-:W-:Y:S01]  /*d370*/  ISETP.LT.OR P2, PT, R41.reuse, 0x7a, !P2 ;  /* 0x0000007a2900780c */ /* 0x040fe20005741670 */
[----:B------:R-:W-:Y:S01]  /*d380*/  @!P6 STG.E.U8 desc[UR14][R24.64+0x78], R35 ;  /* 0x000078231800e986 */ /* 0x000fe2000c10110e */
[----:B------:R-:W-:Y:S01]  /*d390*/  ISETP.LT.OR P6, PT, R41, 0x1, !P1 ;  /* 0x000000012900780c */ /* 0x000fe20004fc1670 */
[----:B------:R-:W-:Y:S02]  /*d3a0*/  FMUL R165, R165, UR20 ;  /* 0x00000014a5a57c20 */ /* 0x000fe40008400000 */
[----:B------:R0:W-:Y:S01]  /*d3b0*/  @!P3 STG.E.U8 desc[UR14][R24.64+0x79], R167 ;  /* 0x000079a71800b986 */ /* 0x0001e2000c10110e */
[----:B------:R-:W-:Y:S01]  /*d3c0*/  ISETP.LT.OR P3, PT, R41, 0x2, !P1 ;  /* 0x000000022900780c */ /* 0x000fe20004f61670 */
[----:B------:R-:W-:Y:S01]  /*d3d0*/  FMUL R164, R164, UR20 ;  /* 0x00000014a4a47c20 */ /* 0x000fe20008400000 */
[----:B------:R-:W-:Y:S01]  /*d3e0*/  FMUL R163, R163, UR20 ;  /* 0x00000014a3a37c20 */ /* 0x000fe20008400000 */
[----:B------:R-:W-:Y:S01]  /*d3f0*/  F2FP.SATFINITE.E4M3.F32.PACK_AB_MERGE_C R37, RZ, R166, RZ ;  /* 0x000000a6ff25723e */ /* 0x000fe200048070ff */
[----:B------:R-:W-:Y:S01]  /*d400*/  FMUL R162, R162, UR20 ;  /* 0x00000014a2a27c20 */ /* 0x000fe20008400000 */
[----:B------:R-:W-:Y:S01]  /*d410*/  F2FP.SATFINITE.E4M3.F32.PACK_AB_MERGE_C R165, RZ, R165, RZ ;  /* 0x000000a5ffa5723e */ /* 0x000fe200048070ff */
[----:B------:R-:W-:Y:S01]  /*d420*/  FMUL R161, R161, UR20 ;  /* 0x00000014a1a17c20 */ /* 0x000fe20008400000 */
[----:B------:R-:W-:Y:S01]  /*d430*/  F2FP.SATFINITE.E4M3.F32.PACK_AB_MERGE_C R163, RZ, R163, RZ ;  /* 0x000000a3ffa3723e */ /* 0x000fe200048070ff */
[----:B------:R-:W-:Y:S01]  /*d440*/  FMUL R160, R160, UR20 ;  /* 0x00000014a0a07c20 */ /* 0x000fe20008400000 */
[----:B------:R-:W-:Y:S01]  /*d450*/  ISETP.GE.AND P0, PT, R42, 0x89, PT ;  /* 0x000000892a00780c */ /* 0x000fe20003f06270 */
[----:B------:R-:W-:Y:S01]  /*d460*/  FMUL R159, R159, UR20 ;  /* 0x000000149f9f7c20 */ /* 0x000fe20008400000 */
[----:B0-----:R-:W-:Y:S01]  /*d470*/  F2FP.SATFINITE.E4M3.F32.PACK_AB_MERGE_C R25, RZ, R164, RZ ;  /* 0x000000a4ff19723e */ /* 0x001fe200048070ff */
[----:B------:R-:W-:Y:S01]  /*d480*/  @!P5 STG.E.U8 desc[UR14][R26.64+0x78], R37 ;  /* 0x000078251a00d986 */ /* 0x000fe2000c10110e */
[----:B------:R-:W-:-:S03]  /*d490*/  ISETP.LT.OR P5, PT, R41, 0x1, !P0 ;  /* 0x000000012900780c */ /* 0x000fc600047a1670 */
[----:B------:R-:W-:Y:S04]  /*d4a0*/  @!P2 STG.E.U8 desc[UR14][R26.64+0x79], R165 ;  /* 0x000079a51a00a986 */ /* 0x000fe8000c10110e */
[----:B------:R0:W-:Y:S01]  /*d4b0*/  @!P6 STG.E.U8 desc[UR14][R28.64], R25 ;  /* 0x000000191c00e986 */ /* 0x0001e2000c10110e */
[----:B------:R-:W-:-:S03]  /*d4c0*/  ISETP.LT.OR P6, PT, R41, 0x2, !P0 ;  /* 0x000000022900780c */ /* 0x000fc600047c1670 */
[----:B------:R-:W-:Y:S01]  /*d4d0*/  @!P3 STG.E.U8 desc[UR14][R28.64+0x1], R163 ;  /* 0x000001a31c00b986 */ /* 0x000fe2000c10110e */
[C---:B------:R-:W-:Y:S02]  /*d4e0*/  ISETP.LT.OR P3, PT, R41.reuse, 0x9, !P1 ;  /* 0x000000092900780c */ /* 0x040fe40004f61670 */
[----:B------:R-:W-:Y:S01]  /*d4f0*/  ISETP.LT.OR P2, PT, R41, 0xa, !P1 ;  /* 0x0000000a2900780c */ /* 0x000fe20004f41670 */
[----:B------:R-:W-:Y:S01]  /*d500*/  FMUL R158, R158, UR20 ;  /* 0x000000149e9e7c20 */ /* 0x000fe20008400000 */
[----:B------:R-:W-:Y:S01]  /*d510*/  F2FP.SATFINITE.E4M3.F32.PACK_AB_MERGE_C R33, RZ, R162, RZ ;  /* 0x000000a2ff21723e */ /* 0x000fe200048070ff */
[----:B------:R-:W-:Y:S01]  /*d520*/  FMUL R157, R157, UR20 ;  /* 0x000000149d9d7c20 */ /* 0x000fe20008400000 */
[----:B------:R-:W-:Y:S01]  /*d530*/  F2FP.SATFINITE.E4M3.F32.PACK_AB_MERGE_C R161, RZ, R161, RZ ;  /* 0x000000a1ffa1723e */ /* 0x000fe200048070ff */
[----:B------:R-:W-:Y:S01]  /*d540*/  FMUL R156, R156, UR20 ;  /* 0x000000149c9c7c20 */ /* 0x000fe20008400000 */
[----:B0-----:R-:W-:Y:S01]  /*d550*/  F2FP.SATFINITE.E4M3.F32.PACK_AB_MERGE_C R25, RZ, R160, RZ ;  /* 0x000000a0ff19723e */ /* 0x001fe200048070ff */
[----:B------:R-:W-:Y:S01]  /*d560*/  @!P5 STG.E.U8 desc[UR14][R30.64], R33 ;  /* 0x000000211e00d986 */ /* 0x000fe2000c10110e */
[----:B------:R-:W-:-:S02]  /*d570*/  F2FP.SATFINITE.E4M3.F32.PACK_AB_MERGE_C R159, RZ, R159, RZ ;  /* 0x0000009fff9f723e */ /* 0x000fc400048070ff */
[C---:B------:R-:W-:Y:S01]  /*d580*/  ISETP.LT.OR P5, PT, R41.reuse, 0x9, !P0 ;  /* 0x000000092900780c */ /* 0x040fe200047a1670 */
[----:B------:R-:W-:Y:S01]  /*d590*/  @!P6 STG.E.U8 desc[UR14][R30.64+0x1], R161 ;  /* 0x000001a11e00e986 */ /* 0x000fe2000c10110e */
[----:B------:R-:W-:-:S03]  /*d5a0*/  ISETP.LT.OR P6, PT, R41, 0xa, !P0 ;  /* 0x0000000a2900780c */ /* 0x000fc600047c1670 */
[----:B------:R0:W-:Y:S01]  /*d5b0*/  @!P3 STG.E.U8 desc[UR14][R28.64+0x8], R25 ;  /* 0x000008191c00b986 */ /* 0x0001e2000c10110e */
[----:B------:R-:W-:-:S03]  /*d5c0*/  ISETP.LT.OR P3, PT, R41, 0x11, !P1 ;  /* 0x000000112900780c */ /* 0x000fc60004f61670 */
[----:B------:R-:W-:Y:S01]  /*d5d0*/  @!P2 STG.E.U8 desc[UR14][R28.64+0x9], R159 ;  /* 0x0000099f1c00a986 */ /* 0x000fe2000c10110e */
[----:B------:R-:W-:Y:S01]  /*d5e0*/  ISETP.LT.OR P2, PT, R41, 0x12, !P1 ;  /* 0x000000122900780c */ /* 0x000fe20004f41670 */
[----:B------:R-:W-:Y:S01]  /*d5f0*/  FMUL R155, R155, UR20 ;  /* 0x000000149b9b7c20 */ /* 0x000fe20008400000 */
[----:B------:R-:W-:Y:S01]  /*d600*/  F2FP.SATFINITE.E4M3.F32.PACK_AB_MERGE_C R27, RZ, R158, RZ ;  /* 0x0000009eff1b723e */ /* 0x000fe200048070ff */
[----:B------:R-:W-:Y:S01]  /*d610*/  FMUL R154, R154, UR20 ;  /* 0x000000149a9a7c20 */ /* 0x000fe20008400000 */
[----:B------:R-:W-:Y:S01]  /*d620*/  F2FP.SATFINITE.E4M3.F32.PACK_AB_MERGE_C R157, RZ, R157, RZ ;  /* 0x0000009dff9d723e */ /* 0x000fe200048070ff */
[----:B------:R-:W-:Y:S01]  /*d630*/  FMUL R153, R153, UR20 ;  /* 0x0000001499997c20 */ /* 0x000fe20008400000 */
        /* <DEDUP_REMOVED lines=25> */
[----:B------:R1:W-:Y:S01]  /*d7d0*/  @!P2 STG.E.U8 desc[UR14][R28.64+0x19], R23 ;  /* 0x000019171c00a986 */ /* 0x0003e2000c10110e */
        /* <DEDUP_REMOVED lines=11> */
[----:B------:R0:W-:Y:S01]  /*d890*/  @!P6 STG.E.U8 desc[UR14][R30.64+0x19], R21 ;  /* 0x000019151e00e986 */ /* 0x0001e2000c10110e */
[----:B------:R-:W-:-:S03]  /*d8a0*/  ISETP.LT.OR P6, PT, R41, 0x22, !P0 ;  /* 0x000000222900780c */ /* 0x000fc600047c1670 */
[----:B------:R-:W-:Y:S01]  /*d8b0*/  @!P3 STG.E.U8 desc[UR14][R28.64+0x20], R25 ;  /* 0x000020191c00b986 */ /* 0x000fe2000c10110e */
[----:B------:R-:W-:-:S03]  /*d8c0*/  ISETP.LT.OR P3, PT, R41, 0x29, !P1 ;  /* 0x000000292900780c */ /* 0x000fc60004f61670 */
[----:B------:R2:W-:Y:S01]  /*d8d0*/  @!P2 STG.E.U8 desc[UR14][R28.64+0x21], R19 ;  /* 0x000021131c00a986 */ /* 0x0005e2000c10110e */
[----:B------:R-:W-:Y:S01]  /*d8e0*/  ISETP.LT.OR P2, PT, R41, 0x2a, !P1 ;  /* 0x0000002a2900780c */ /* 0x000fe20004f41670 */
[----:B------:R-:W-:Y:S01]  /*d8f0*/  FMUL R15, R15, UR20 ;  /* 0x000000140f0f7c20 */ /* 0x000fe20008400000 */
[----:B-1----:R-:W-:Y:S01]  /*d900*/  F2FP.SATFINITE.E4M3.F32.PACK_AB_MERGE_C R23, RZ, R18, RZ ;  /* 0x00000012ff17723e */ /* 0x002fe200048070ff */
[----:B------:R-:W-:Y:S01]  /*d910*/  FMUL R14, R14, UR20 ;  /* 0x000000140e0e7c20 */ /* 0x000fe20008400000 */
[----:B------:R-:W-:Y:S01]  /*d920*/  F2FP.SATFINITE.E4M3.F32.PACK_AB_MERGE_C R17, RZ, R17, RZ ;  /* 0x00000011ff11723e */ /* 0x000fe200048070ff */
[----:B------:R-:W-:Y:S01]  /*d930*/  FMUL R13, R13, UR20 ;  /* 0x000000140d0d7c20 */ /* 0x000fe20008400000 */
[----:B0-----:R-:W-:Y:S01]  /*d940*/  F2FP.SATFINITE.E4M3.F32.PACK_AB_MERGE_C R21, RZ, R16, RZ ;  /* 0x00000010ff15723e */ /* 0x001fe200048070ff */
[----:B------:R-:W-:Y:S01]  /*d950*/  @!P5 STG.E.U8 desc[UR14][R30.64+0x20], R23 ;  /* 0x000020171e00d986 */ /* 0x000fe2000c10110e */
[----:B------:R-:W-:Y:S02]  /*d960*/  F2FP.SATFINITE.E4M3.F32.PACK_AB_MERGE_C R15, RZ, R15, RZ ;  /* 0x0000000fff0f723e */ /* 0x000fe400048070ff */
[C---:B------:R-:W-:Y:S01]  /*d970*/  ISETP.LT.OR P5, PT, R41.reuse, 0x29, !P0 ;  /* 0x000000292900780c */ /* 0x040fe200047a1670 */
[----:B------:R-:W-:Y:S01]  /*d980*/  @!P6 STG.E.U8 desc[UR14][R30.64+0x21], R17 ;  /* 0x000021111e00e986 */ /* 0x000fe2000c10110e */
[----:B------:R-:W-:-:S03]  /*d990*/  ISETP.LT.OR P6, PT, R41, 0x2a, !P0 ;  /* 0x0000002a2900780c */ /* 0x000fc600047c1670 */
[----:B------:R-:W-:Y:S01]  /*d9a0*/  @!P3 STG.E.U8 desc[UR14][R28.64+0x28], R21 ;  /* 0x000028151c00b986 */ /* 0x000fe2000c10110e */
[C---:B------:R-:W-:Y:S01]  /*d9b0*/  ISETP.LT.OR P3, PT, R41.reuse, 0x31, !P1 ;  /* 0x000000312900780c */ /* 0x040fe20004f61670 */
[----:B------:R-:W-:Y:S02]  /*d9c0*/  FMUL R12, R12, UR20 ;  /* 0x000000140c0c7c20 */ /* 0x000fe40008400000 */
[----:B------:R0:W-:Y:S01]  /*d9d0*/  @!P2 STG.E.U8 desc[UR14][R28.64+0x29], R15 ;  /* 0x0000290f1c00a986 */ /* 0x0001e2000c10110e */
[----:B------:R-:W-:Y:S01]  /*d9e0*/  ISETP.LT.OR P2, PT, R41, 0x32, !P1 ;  /* 0x000000322900780c */ /* 0x000fe20004f41670 */
[----:B------:R-:W-:Y:S01]  /*d9f0*/  FMUL R11, R11, UR20 ;  /* 0x000000140b0b7c20 */ /* 0x000fe20008400000 */
[----:B--2---:R-:W-:Y:S01]  /*da00*/  F2FP.SATFINITE.E4M3.F32.PACK_AB_MERGE_C R19, RZ, R14, RZ ;  /* 0x0000000eff13723e */ /* 0x004fe200048070ff */
[----:B------:R-:W2:Y:S01]  /*da10*/  LDL.LU R222, [R1+0x18] ;  /* 0x0000180001de7983 */ /* 0x000ea20000300800 */
[----:B------:R-:W-:Y:S02]  /*da20*/  F2FP.SATFINITE.E4M3.F32.PACK_AB_MERGE_C R13, RZ, R13, RZ ;  /* 0x0000000dff0d723e */ /* 0x000fe400048070ff */
[----:B------:R-:W-:Y:S01]  /*da30*/  F2FP.SATFINITE.E4M3.F32.PACK_AB_MERGE_C R11, RZ, R11, RZ ;  /* 0x0000000bff0b723e */ /* 0x000fe200048070ff */
[----:B------:R-:W-:Y:S01]  /*da40*/  @!P5 STG.E.U8 desc[UR14][R30.64+0x28], R19 ;  /* 0x000028131e00d986 */ /* 0x000fe2000c10110e */
[----:B0-----:R-:W-:-:S03]  /*da50*/  F2FP.SATFINITE.E4M3.F32.PACK_AB_MERGE_C R15, RZ, R12, RZ ;  /* 0x0000000cff0f723e */ /* 0x001fc600048070ff */
[----:B------:R0:W-:Y:S01]  /*da60*/  @!P6 STG.E.U8 desc[UR14][R30.64+0x29], R13 ;  /* 0x0000290d1e00e986 */ /* 0x0001e2000c10110e */
[C---:B------:R-:W-:Y:S02]  /*da70*/  ISETP.LT.OR P5, PT, R41.reuse, 0x31, !P0 ;  /* 0x000000312900780c */ /* 0x040fe400047a1670 */
[C---:B------:R-:W-:Y:S01]  /*da80*/  ISETP.LT.OR P6, PT, R41.reuse, 0x32, !P0 ;  /* 0x000000322900780c */ /* 0x040fe200047c1670 */
[----:B------:R-:W-:Y:S01]  /*da90*/  @!P3 STG.E.U8 desc[UR14][R28.64+0x30], R15 ;  /* 0x0000300f1c00b986 */ /* 0x000fe2000c10110e */
[----:B------:R-:W-:Y:S01]  /*daa0*/  ISETP.LT.OR P3, PT, R41, 0x39, !P1 ;  /* 0x000000392900780c */ /* 0x000fe20004f61670 */
[----:B------:R-:W-:Y:S01]  /*dab0*/  FMUL R10, R10, UR20 ;  /* 0x000000140a0a7c20 */ /* 0x000fe20008400000 */
[----:B------:R-:W-:Y:S01]  /*dac0*/  FMUL R9, R9, UR20 ;  /* 0x0000001409097c20 */ /* 0x000fe20008400000 */
[----:B------:R-:W2:Y:S01]  /*dad0*/  LDL.LU R223, [R1+0x14] ;  /* 0x0000140001df7983 */ /* 0x000ea20000300800 */
[----:B------:R-:W-:-:S03]  /*dae0*/  FMUL R8, R8, UR20 ;  /* 0x0000001408087c20 */ /* 0x000fc60008400000 */
[----:B------:R-:W2:Y:S01]  /*daf0*/  LDL.LU R221, [R1+0x10] ;  /* 0x0000100001dd7983 */ /* 0x000ea20000300800 */
[----:B------:R-:W-:-:S03]  /*db00*/  F2FP.SATFINITE.E4M3.F32.PACK_AB_MERGE_C R17, RZ, R10, RZ ;  /* 0x0000000aff11723e */ /* 0x000fc600048070ff */
[----:B------:R-:W2:Y:S01]  /*db10*/  LDL.LU R220, [R1+0xc] ;  /* 0x00000c0001dc7983 */ /* 0x000ea20000300800 */
[----:B------:R-:W-:Y:S01]  /*db20*/  F2FP.SATFINITE.E4M3.F32.PACK_AB_MERGE_C R9, RZ, R9, RZ ;  /* 0x00000009ff09723e */ /* 0x000fe200048070ff */
[----:B------:R-:W-:Y:S01]  /*db30*/  FMUL R7, R7, UR20 ;  /* 0x0000001407077c20 */ /* 0x000fe20008400000 */
[----:B0-----:R-:W-:Y:S01]  /*db40*/  F2FP.SATFINITE.E4M3.F32.PACK_AB_MERGE_C R13, RZ, R8, RZ ;  /* 0x00000008ff0d723e */ /* 0x001fe200048070ff */
[----:B------:R0:W-:Y:S01]  /*db50*/  @!P2 STG.E.U8 desc[UR14][R28.64+0x31], R11 ;  /* 0x0000310b1c00a986 */ /* 0x0001e2000c10110e */
[----:B------:R-:W-:Y:S01]  /*db60*/  ISETP.LT.OR P2, PT, R41, 0x3a, !P1 ;  /* 0x0000003a2900780c */ /* 0x000fe20004f41670 */
[----:B-----5:R-:W-:Y:S01]  /*db70*/  FMUL R2, R2, UR20 ;  /* 0x0000001402027c20 */ /* 0x020fe20008400000 */
[----:B------:R-:W-:Y:S01]  /*db80*/  F2FP.SATFINITE.E4M3.F32.PACK_AB_MERGE_C R7, RZ, R7, RZ ;  /* 0x00000007ff07723e */ /* 0x000fe200048070ff */
[----:B------:R-:W-:Y:S01]  /*db90*/  @!P5 STG.E.U8 desc[UR14][R30.64+0x30], R17 ;  /* 0x000030111e00d986 */ /* 0x000fe2000c10110e */
[----:B------:R-:W-:Y:S01]  /*dba0*/  FMUL R3, R3, UR20 ;  /* 0x0000001403037c20 */ /* 0x000fe20008400000 */
[----:B------:R-:W-:Y:S01]  /*dbb0*/  FMUL R4, R4, UR20 ;  /* 0x0000001404047c20 */ /* 0x000fe20008400000 */
[C---:B------:R-:W-:Y:S01]  /*dbc0*/  ISETP.LT.OR P5, PT, R41.reuse, 0x39, !P0 ;  /* 0x000000392900780c */ /* 0x040fe200047a1670 */
[----:B------:R1:W-:Y:S01]  /*dbd0*/  @!P6 STG.E.U8 desc[UR14][R30.64+0x31], R9 ;  /* 0x000031091e00e986 */ /* 0x0003e2000c10110e */
[----:B------:R-:W-:Y:S01]  /*dbe0*/  ISETP.LT.OR P6, PT, R41, 0x3a, !P0 ;  /* 0x0000003a2900780c */ /* 0x000fe200047c1670 */
[----:B------:R-:W-:Y:S01]  /*dbf0*/  FMUL R6, R6, UR20 ;  /* 0x0000001406067c20 */ /* 0x000fe20008400000 */
[----:B------:R-:W-:Y:S01]  /*dc00*/  FMUL R5, R5, UR20 ;  /* 0x0000001405057c20 */ /* 0x000fe20008400000 */
[----:B------:R3:W-:Y:S01]  /*dc10*/  @!P3 STG.E.U8 desc[UR14][R28.64+0x38], R13 ;  /* 0x0000380d1c00b986 */ /* 0x0007e2000c10110e */
[----:B------:R-:W-:Y:S01]  /*dc20*/  ISETP.LT.OR P3, PT, R41, 0x41, !P1 ;  /* 0x000000412900780c */ /* 0x000fe20004f61670 */
[----:B------:R-:W-:Y:S01]  /*dc30*/  FMUL R0, R0, UR20 ;  /* 0x0000001400007c20 */ /* 0x000fe20008400000 */
[----:B0-----:R-:W-:Y:S01]  /*dc40*/  F2FP.SATFINITE.E4M3.F32.PACK_AB_MERGE_C R11, RZ, R6, RZ ;  /* 0x00000006ff0b723e */ /* 0x001fe200048070ff */
[----:B------:R-:W2:Y:S01]  /*dc50*/  LDL.LU R224, [R1+0x1c] ;  /* 0x00001c0001e07983 */ /* 0x000ea20000300800 */
[----:B------:R-:W-:-:S03]  /*dc60*/  F2FP.SATFINITE.E4M3.F32.PACK_AB_MERGE_C R5, RZ, R5, RZ ;  /* 0x00000005ff05723e */ /* 0x000fc600048070ff */
[----:B------:R0:W-:Y:S01]  /*dc70*/  @!P2 STG.E.U8 desc[UR14][R28.64+0x39], R7 ;  /* 0x000039071c00a986 */ /* 0x0001e2000c10110e */
[----:B-1----:R-:W-:Y:S01]  /*dc80*/  F2FP.SATFINITE.E4M3.F32.PACK_AB_MERGE_C R9, RZ, R4, RZ ;  /* 0x00000004ff09723e */ /* 0x002fe200048070ff */
[----:B------:R-:W-:Y:S01]  /*dc90*/  FMUL R4, R226, UR20 ;  /* 0x00000014e2047c20 */ /* 0x000fe20008400000 */
[----:B------:R-:W-:Y:S01]  /*dca0*/  ISETP.LT.OR P2, PT, R41, 0x42, !P1 ;  /* 0x000000422900780c */ /* 0x000fe20004f41670 */
[----:B------:R-:W-:Y:S01]  /*dcb0*/  @!P5 STG.E.U8 desc[UR14][R30.64+0x38], R11 ;  /* 0x0000380b1e00d986 */ /* 0x000fe2000c10110e */
[----:B---3--:R-:W-:Y:S01]  /*dcc0*/  F2FP.SATFINITE.E4M3.F32.PACK_AB_MERGE_C R13, RZ, R2, RZ ;  /* 0x00000002ff0d723e */ /* 0x008fe200048070ff */
[----:B----4-:R-:W-:Y:S01]  /*dcd0*/  FMUL R2, R225, UR20 ;  /* 0x00000014e1027c20 */ /* 0x010fe20008400000 */
[----:B------:R-:W-:Y:S01]  /*dce0*/  ISETP.LT.OR P5, PT, R41, 0x41, !P0 ;  /* 0x000000412900780c */ /* 0x000fe200047a1670 */
[----:B------:R-:W3:Y:S01]  /*dcf0*/  LDL.LU R225, [R1+0x20] ;  /* 0x0000200001e17983 */ /* 0x000ee20000300800 */
[----:B0-----:R-:W-:Y:S01]  /*dd00*/  F2FP.SATFINITE.E4M3.F32.PACK_AB_MERGE_C R7, RZ, R3, RZ ;  /* 0x00000003ff07723e */ /* 0x001fe200048070ff */
[----:B------:R-:W-:-:S02]  /*dd10*/  FMUL R3, R227, UR20 ;  /* 0x00000014e3037c20 */ /* 0x000fc40008400000 */
[----:B------:R0:W-:Y:S01]  /*dd20*/  @!P6 STG.E.U8 desc[UR14][R30.64+0x39], R5 ;  /* 0x000039051e00e986 */ /* 0x0001e2000c10110e */
[----:B------:R-:W-:-:S03]  /*dd30*/  ISETP.LT.OR P6, PT, R41, 0x42, !P0 ;  /* 0x000000422900780c */ /* 0x000fc600047c1670 */
[----:B------:R-:W4:Y:S04]  /*dd40*/  LDL.LU R227, [R1+0x24] ;  /* 0x0000240001e37983 */ /* 0x000f280000300800 */
[----:B------:R-:W4:Y:S04]  /*dd50*/  LDL.LU R226, [R1+0x28] ;  /* 0x0000280001e27983 */ /* 0x000f280000300800 */
[----:B------:R-:W-:Y:S01]  /*dd60*/  @!P3 STG.E.U8 desc[UR14][R28.64+0x40], R9 ;  /* 0x000040091c00b986 */ /* 0x000fe2000c10110e */
[C---:B------:R-:W-:Y:S02]  /*dd70*/  ISETP.LT.OR P3, PT, R41.reuse, 0x49, !P1 ;  /* 0x000000492900780c */ /* 0x040fe40004f61670 */
[----:B0-----:R-:W-:Y:S01]  /*dd80*/  F2FP.SATFINITE.E4M3.F32.PACK_AB_MERGE_C R5, RZ, R0, RZ ;  /* 0x00000000ff05723e */ /* 0x001fe200048070ff */
[----:B------:R0:W-:Y:S01]  /*dd90*/  @!P2 STG.E.U8 desc[UR14][R28.64+0x41], R7 ;  /* 0x000041071c00a986 */ /* 0x0001e2000c10110e */
[----:B------:R-:W-:-:S03]  /*dda0*/  ISETP.LT.OR P2, PT, R41, 0x4a, !P1 ;  /* 0x0000004a2900780c */ /* 0x000fc60004f41670 */
[----:B------:R-:W-:Y:S01]  /*ddb0*/  @!P5 STG.E.U8 desc[UR14][R30.64+0x40], R13 ;  /* 0x0000400d1e00d986 */ /* 0x000fe2000c10110e */
[----:B------:R-:W-:-:S03]  /*ddc0*/  ISETP.LT.OR P5, PT, R41, 0x49, !P0 ;  /* 0x000000492900780c */ /* 0x000fc600047a1670 */
[----:B------:R1:W-:Y:S01]  /*ddd0*/  @!P6 STG.E.U8 desc[UR14][R30.64+0x41], R5 ;  /* 0x000041051e00e986 */ /* 0x0003e2000c10110e */
[----:B0-----:R-:W-:Y:S02]  /*dde0*/  F2FP.SATFINITE.E4M3.F32.PACK_AB_MERGE_C R7, RZ, R2, RZ ;  /* 0x00000002ff07723e */ /* 0x001fe400048070ff */
[----:B------:R-:W-:-:S03]  /*ddf0*/  ISETP.LT.OR P6, PT, R41, 0x4a, !P0 ;  /* 0x0000004a2900780c */ /* 0x000fc600047c1670 */
[----:B------:R0:W-:Y:S01]  /*de00*/  @!P3 STG.E.U8 desc[UR14][R28.64+0x48], R7 ;  /* 0x000048071c00b986 */ /* 0x0001e2000c10110e */
[----:B------:R-:W-:Y:S02]  /*de10*/  ISETP.LT.OR P3, PT, R41, 0x51, !P1 ;  /* 0x000000512900780c */ /* 0x000fe40004f61670 */
[----:B------:R-:W-:Y:S02]  /*de20*/  F2FP.SATFINITE.E4M3.F32.PACK_AB_MERGE_C R9, RZ, R3, RZ ;  /* 0x00000003ff09723e */ /* 0x000fe400048070ff */
[----:B------:R-:W-:-:S03]  /*de30*/  F2FP.SATFINITE.E4M3.F32.PACK_AB_MERGE_C R11, RZ, R4, RZ ;  /* 0x00000004ff0b723e */ /* 0x000fc600048070ff */
[----:B------:R0:W-:Y:S04]  /*de40*/  @!P2 STG.E.U8 desc[UR14][R28.64+0x49], R9 ;  /* 0x000049091c00a986 */ /* 0x0001e8000c10110e */
[----:B------:R-:W-:Y:S01]  /*de50*/  @!P5 STG.E.U8 desc[UR14][R30.64+0x48], R11 ;  /* 0x0000480b1e00d986 */ /* 0x000fe2000c10110e */
[----:B--2---:R-:W-:Y:S01]  /*de60*/  FMUL R2, R221, UR20 ;  /* 0x00000014dd027c20 */ /* 0x004fe20008400000 */
[----:B------:R-:W-:Y:S02]  /*de70*/  FMUL R0, R220, UR20 ;  /* 0x00000014dc007c20 */ /* 0x000fe40008400000 */
[----:B------:R-:W2:Y:S04]  /*de80*/  LDL.LU R220, [R1+0x2c] ;  /* 0x00002c0001dc7983 */ /* 0x000ea80000300800 */
[----:B------:R-:W2:Y:S01]  /*de90*/  LDL.LU R221, [R1+0x30] ;  /* 0x0000300001dd7983 */ /* 0x000ea20000300800 */
[----:B-1----:R-:W-:Y:S01]  /*dea0*/  F2FP.SATFINITE.E4M3.F32.PACK_AB_MERGE_C R5, RZ, R0, RZ ;  /* 0x00000000ff05723e */ /* 0x002fe200048070ff */
[----:B------:R-:W-:Y:S01]  /*deb0*/  FMUL R0, R222, UR20 ;  /* 0x00000014de007c20 */ /* 0x000fe20008400000 */
[----:B------:R-:W-:Y:S01]  /*dec0*/  FMUL R3, R223, UR20 ;  /* 0x00000014df037c20 */ /* 0x000fe20008400000 */
[----:B0-----:R-:W-:Y:S01]  /*ded0*/  F2FP.SATFINITE.E4M3.F32.PACK_AB_MERGE_C R7, RZ, R2, RZ ;  /* 0x00000002ff07723e */ /* 0x001fe200048070ff */
[----:B------:R-:W2:Y:S02]  /*dee0*/  LDL.LU R223, [R1+0x34] ;  /* 0x0000340001df7983 */ /* 0x000ea40000300800 */
[----:B------:R-:W-:-:S02]  /*def0*/  F2FP.SATFINITE.E4M3.F32.PACK_AB_MERGE_C R13, RZ, R0, RZ ;  /* 0x00000000ff0d723e */ /* 0x000fc400048070ff */
[----:B------:R-:W2:Y:S01]  /*df00*/  LDL.LU R222, [R1+0x38] ;  /* 0x0000380001de7983 */ /* 0x000ea20000300800 */
[----:B------:R-:W-:Y:S01]  /*df10*/  F2FP.SATFINITE.E4M3.F32.PACK_AB_MERGE_C R9, RZ, R3, RZ ;  /* 0x00000003ff09723e */ /* 0x000fe200048070ff */
[----:B------:R-:W-:Y:S02]  /*df20*/  FMUL R2, R224, UR20 ;  /* 0x00000014e0027c20 */ /* 0x000fe40008400000 */
[----:B------:R-:W2:Y:S04]  /*df30*/  LDL.LU R224, [R1+0x3c] ;  /* 0x00003c0001e07983 */ /* 0x000ea80000300800 */
[----:B------:R-:W-:Y:S01]  /*df40*/  @!P6 STG.E.U8 desc[UR14][R30.64+0x49], R5 ;  /* 0x000049051e00e986 */ /* 0x000fe2000c10110e */
[----:B---3--:R-:W-:-:S03]  /*df50*/  FMUL R0, R225, UR20 ;  /* 0x00000014e1007c20 */ /* 0x008fc60008400000 */
[----:B------:R0:W-:Y:S04]  /*df60*/  @!P3 STG.E.U8 desc[UR14][R28.64+0x50], R7 ;  /* 0x000050071c00b986 */ /* 0x0001e8000c10110e */
[----:B------:R-:W3:Y:S01]  /*df70*/  LDL.LU R225, [R1+0x40] ;  /* 0x0000400001e17983 */ /* 0x000ee20000300800 */
[----:B----4-:R-:W-:-:S03]  /*df80*/  FMUL R3, R227, UR20 ;  /* 0x00000014e3037c20 */ /* 0x010fc60008400000 */
[----:B------:R-:W4:Y:S01]  /*df90*/  LDL.LU R227, [R1+0x44] ;  /* 0x0000440001e37983 */ /* 0x000f220000300800 */
[----:B0-----:R-:W-:Y:S01]  /*dfa0*/  F2FP.SATFINITE.E4M3.F32.PACK_AB_MERGE_C R7, RZ, R0, RZ ;  /* 0x00000000ff07723e */ /* 0x001fe200048070ff */
[----:B------:R-:W-:Y:S02]  /*dfb0*/  FMUL R0, R226, UR20 ;  /* 0x00000014e2007c20 */ /* 0x000fe40008400000 */
[----:B------:R-:W4:Y:S01]  /*dfc0*/  LDL.LU R226, [R1+0x48] ;  /* 0x0000480001e27983 */ /* 0x000f220000300800 */
[C---:B------:R-:W-:Y:S02]  /*dfd0*/  ISETP.LT.OR P2, PT, R41.reuse, 0x52, !P1 ;  /* 0x000000522900780c */ /* 0x040fe40004f41670 */
[C---:B------:R-:W-:Y:S01]  /*dfe0*/  ISETP.LT.OR P6, PT, R41.reuse, 0x52, !P0 ;  /* 0x000000522900780c */ /* 0x040fe200047c1670 */
[----:B------:R-:W4:Y:S01]  /*dff0*/  LDL.LU R218, [R1+0x4c] ;  /* 0x00004c0001da7983 */ /* 0x000f220000300800 */
[----:B------:R-:W-:Y:S02]  /*e000*/  F2FP.SATFINITE.E4M3.F32.PACK_AB_MERGE_C R5, RZ, R2, RZ ;  /* 0x00000002ff05723e */ /* 0x000fe400048070ff */
[----:B------:R-:W-:-:S02]  /*e010*/  ISETP.LT.OR P5, PT, R41, 0x51, !P0 ;  /* 0x000000512900780c */ /* 0x000fc400047a1670 */
[----:B------:R-:W-:Y:S02]  /*e020*/  F2FP.SATFINITE.E4M3.F32.PACK_AB_MERGE_C R11, RZ, R0, RZ ;  /* 0x00000000ff0b723e */ /* 0x000fe400048070ff */
[----:B------:R-:W-:-:S03]  /*e030*/  ISETP.LT.OR P3, PT, R41, 0x59, !P1 ;  /* 0x000000592900780c */ /* 0x000fc60004f61670 */
[----:B------:R0:W-:Y:S01]  /*e040*/  @!P2 STG.E.U8 desc[UR14][R28.64+0x51], R9 ;  /* 0x000051091c00a986 */ /* 0x0001e2000c10110e */
[----:B------:R-:W-:-:S03]  /*e050*/  ISETP.LT.OR P2, PT, R41, 0x5a, !P1 ;  /* 0x0000005a2900780c */ /* 0x000fc60004f41670 */
[----:B------:R1:W-:Y:S01]  /*e060*/  @!P6 STG.E.U8 desc[UR14][R30.64+0x51], R5 ;  /* 0x000051051e00e986 */ /* 0x0003e2000c10110e */
[----:B------:R-:W-:-:S03]  /*e070*/  ISETP.LT.OR P6, PT, R41, 0x5a, !P0 ;  /* 0x0000005a2900780c */ /* 0x000fc600047c1670 */
[----:B------:R-:W-:Y:S01]  /*e080*/  @!P5 STG.E.U8 desc[UR14][R30.64+0x50], R13 ;  /* 0x0000500d1e00d986 */ /* 0x000fe2000c10110e */
[----:B0-----:R-:W-:-:S03]  /*e090*/  F2FP.SATFINITE.E4M3.F32.PACK_AB_MERGE_C R9, RZ, R3, RZ ;  /* 0x00000003ff09723e */ /* 0x001fc600048070ff */
[----:B------:R0:W-:Y:S04]  /*e0a0*/  @!P3 STG.E.U8 desc[UR14][R28.64+0x58], R7 ;  /* 0x000058071c00b986 */ /* 0x0001e8000c10110e */
[----:B------:R0:W-:Y:S01]  /*e0b0*/  @!P2 STG.E.U8 desc[UR14][R28.64+0x59], R9 ;  /* 0x000059091c00a986 */ /* 0x0001e2000c10110e */
[----:B--2---:R-:W-:-:S03]  /*e0c0*/  FMUL R0, R220, UR20 ;  /* 0x00000014dc007c20 */ /* 0x004fc60008400000 */
[----:B------:R-:W2:Y:S01]  /*e0d0*/  LDL.LU R220, [R1+0x50] ;  /* 0x0000500001dc7983 */ /* 0x000ea20000300800 */
[----:B------:R-:W-:-:S03]  /*e0e0*/  FMUL R2, R221, UR20 ;  /* 0x00000014dd027c20 */ /* 0x000fc60008400000 */
[----:B------:R-:W2:Y:S01]  /*e0f0*/  LDL.LU R221, [R1+0x54] ;  /* 0x0000540001dd7983 */ /* 0x000ea20000300800 */
[----:B-1----:R-:W-:Y:S01]  /*e100*/  F2FP.SATFINITE.E4M3.F32.PACK_AB_MERGE_C R5, RZ, R0, RZ ;  /* 0x00000000ff05723e */ /* 0x002fe200048070ff */
[----:B------:R-:W-:Y:S02]  /*e110*/  FMUL R3, R223, UR20 ;  /* 0x00000014df037c20 */ /* 0x000fe40008400000 */
[----:B------:R-:W2:Y:S01]  /*e120*/  LDL.LU R223, [R1+0x58] ;  /* 0x0000580001df7983 */ /* 0x000ea20000300800 */
[----:B0-----:R-:W-:Y:S01]  /*e130*/  F2FP.SATFINITE.E4M3.F32.PACK_AB_MERGE_C R7, RZ, R2, RZ ;  /* 0x00000002ff07723e */ /* 0x001fe200048070ff */
[----:B------:R-:W-:Y:S01]  /*e140*/  FMUL R4, R222, UR20 ;  /* 0x00000014de047c20 */ /* 0x000fe20008400000 */
[----:B------:R-:W-:Y:S01]  /*e150*/  F2FP.SATFINITE.E4M3.F32.PACK_AB_MERGE_C R9, RZ, R3, RZ ;  /* 0x00000003ff09723e */ /* 0x000fe200048070ff */
[----:B------:R-:W2:Y:S01]  /*e160*/  LDL.LU R222, [R1+0x5c] ;  /* 0x00005c0001de7983 */ /* 0x000ea20000300800 */
[----:B------:R-:W-:-:S03]  /*e170*/  FMUL R0, R224, UR20 ;  /* 0x00000014e0007c20 */ /* 0x000fc60008400000 */
[----:B------:R0:W-:Y:S04]  /*e180*/  @!P6 STG.E.U8 desc[UR14][R30.64+0x59], R5 ;  /* 0x000059051e00e986 */ /* 0x0001e8000c10110e */
[----:B------:R-:W2:Y:S01]  /*e190*/  LDL.LU R224, [R1+0x60] ;  /* 0x0000600001e07983 */ /* 0x000ea20000300800 */
[----:B0-----:R-:W-:Y:S01]  /*e1a0*/  F2FP.SATFINITE.E4M3.F32.PACK_AB_MERGE_C R5, RZ, R0, RZ ;  /* 0x00000000ff05723e */ /* 0x001fe200048070ff */
[----:B---3--:R-:W-:Y:S02]  /*e1b0*/  FMUL R2, R225, UR20 ;  /* 0x00000014e1027c20 */ /* 0x008fe40008400000 */
[----:B------:R-:W3:Y:S01]  /*e1c0*/  LDL.LU R225, [R1+0x64] ;  /* 0x0000640001e17983 */ /* 0x000ee20000300800 */
[----:B----4-:R-:W-:-:S03]  /*e1d0*/  FMUL R3, R227, UR20 ;  /* 0x00000014e3037c20 */ /* 0x010fc60008400000 */
[----:B------:R-:W4:Y:S01]  /*e1e0*/  LDL.LU R227, [R1+0x68] ;  /* 0x0000680001e37983 */ /* 0x000f220000300800 */
[----:B------:R-:W-:-:S03]  /*e1f0*/  FMUL R0, R226, UR20 ;  /* 0x00000014e2007c20 */ /* 0x000fc60008400000 */
[----:B------:R-:W4:Y:S01]  /*e200*/  LDL.LU R226, [R1+0x6c] ;  /* 0x00006c0001e27983 */ /* 0x000f220000300800 */
[C---:B------:R-:W-:Y:S02]  /*e210*/  ISETP.LT.OR P5, PT, R41.reuse, 0x59, !P0 ;  /* 0x000000592900780c */ /* 0x040fe400047a1670 */
[C---:B------:R-:W-:Y:S02]  /*e220*/  ISETP.LT.OR P2, PT, R41.reuse, 0x62, !P1 ;  /* 0x000000622900780c */ /* 0x040fe40004f41670 */
[C---:B------:R-:W-:Y:S02]  /*e230*/  ISETP.LT.OR P3, PT, R41.reuse, 0x61, !P1 ;  /* 0x000000612900780c */ /* 0x040fe40004f61670 */
[----:B------:R-:W-:-:S07]  /*e240*/  ISETP.LT.OR P6, PT, R41, 0x62, !P0 ;  /* 0x000000622900780c */ /* 0x000fce00047c1670 */
[----:B------:R-:W-:Y:S01]  /*e250*/  @!P5 STG.E.U8 desc[UR14][R30.64+0x58], R11 ;  /* 0x0000580b1e00d986 */ /* 0x000fe2000c10110e */
[----:B------:R-:W-:-:S03]  /*e260*/  ISETP.LT.OR P5, PT, R41, 0x61, !P0 ;  /* 0x000000612900780c */ /* 0x000fc600047a1670 */
[----:B------:R0:W-:Y:S01]  /*e270*/  @!P2 STG.E.U8 desc[UR14][R28.64+0x61], R9 ;  /* 0x000061091c00a986 */ /* 0x0001e2000c10110e */
[----:B------:R-:W-:-:S03]  /*e280*/  ISETP.LT.OR P2, PT, R41, 0x6a, !P1 ;  /* 0x0000006a2900780c */ /* 0x000fc60004f41670 */
[----:B------:R1:W-:Y:S01]  /*e290*/  @!P3 STG.E.U8 desc[UR14][R28.64+0x60], R7 ;  /* 0x000060071c00b986 */ /* 0x0003e2000c10110e */
[----:B------:R-:W-:Y:S02]  /*e2a0*/  ISETP.LT.OR P3, PT, R41, 0x69, !P1 ;  /* 0x000000692900780c */ /* 0x000fe40004f61670 */
[----:B------:R-:W-:Y:S01]  /*e2b0*/  F2FP.SATFINITE.E4M3.F32.PACK_AB_MERGE_C R13, RZ, R4, RZ ;  /* 0x00000004ff0d723e */ /* 0x000fe200048070ff */
[----:B------:R1:W-:Y:S01]  /*e2c0*/  @!P6 STG.E.U8 desc[UR14][R30.64+0x61], R5 ;  /* 0x000061051e00e986 */ /* 0x0003e2000c10110e */
[----:B0-----:R-:W-:-:S03]  /*e2d0*/  F2FP.SATFINITE.E4M3.F32.PACK_AB_MERGE_C R9, RZ, R3, RZ ;  /* 0x00000003ff09723e */ /* 0x001fc600048070ff */
[----:B------:R-:W-:Y:S01]  /*e2e0*/  @!P5 STG.E.U8 desc[UR14][R30.64+0x60], R13 ;  /* 0x0000600d1e00d986 */ /* 0x000fe2000c10110e */
[----:B-1----:R-:W-:-:S03]  /*e2f0*/  F2FP.SATFINITE.E4M3.F32.PACK_AB_MERGE_C R7, RZ, R2, RZ ;  /* 0x00000002ff07723e */ /* 0x002fc600048070ff */
[----:B------:R-:W-:Y:S01]  /*e300*/  @!P2 STG.E.U8 desc[UR14][R28.64+0x69], R9 ;  /* 0x000069091c00a986 */ /* 0x000fe2000c10110e */
[C---:B------:R-:W-:Y:S02]  /*e310*/  ISETP.LT.OR P5, PT, R41.reuse, 0x69, !P0 ;  /* 0x000000692900780c */ /* 0x040fe400047a1670 */
[C---:B------:R-:W-:Y:S01]  /*e320*/  ISETP.LT.OR P6, PT, R41.reuse, 0x6a, !P0 ;  /* 0x0000006a2900780c */ /* 0x040fe200047c1670 */
[----:B------:R0:W-:Y:S01]  /*e330*/  @!P3 STG.E.U8 desc[UR14][R28.64+0x68], R7 ;  /* 0x000068071c00b986 */ /* 0x0001e2000c10110e */
[C---:B------:R-:W-:Y:S01]  /*e340*/  ISETP.LT.OR P2, PT, R41.reuse, 0x72, !P1 ;  /* 0x000000722900780c */ /* 0x040fe20004f41670 */
[----:B------:R-:W-:Y:S01]  /*e350*/  FMUL R2, R218, UR20 ;  /* 0x00000014da027c20 */ /* 0x000fe20008400000 */
[----:B------:R-:W-:Y:S02]  /*e360*/  ISETP.LT.OR P3, PT, R41, 0x71, !P1 ;  /* 0x000000712900780c */ /* 0x000fe40004f61670 */
[----:B------:R-:W-:Y:S02]  /*e370*/  F2FP.SATFINITE.E4M3.F32.PACK_AB_MERGE_C R11, RZ, R0, RZ ;  /* 0x00000000ff0b723e */ /* 0x000fe400048070ff */
[----:B------:R-:W-:-:S03]  /*e380*/  F2FP.SATFINITE.E4M3.F32.PACK_AB_MERGE_C R5, RZ, R2, RZ ;  /* 0x00000002ff05723e */ /* 0x000fc600048070ff */
[----:B------:R-:W-:Y:S01]  /*e390*/  @!P5 STG.E.U8 desc[UR14][R30.64+0x68], R11 ;  /* 0x0000680b1e00d986 */ /* 0x000fe2000c10110e */
[----:B------:R-:W-:-:S03]  /*e3a0*/  ISETP.LT.OR P5, PT, R41, 0x71, !P0 ;  /* 0x000000712900780c */ /* 0x000fc600047a1670 */
[----:B------:R-:W-:Y:S01]  /*e3b0*/  @!P6 STG.E.U8 desc[UR14][R30.64+0x69], R5 ;  /* 0x000069051e00e986 */ /* 0x000fe2000c10110e */
[----:B------:R-:W-:Y:S01]  /*e3c0*/  ISETP.LT.OR P6, PT, R41, 0x72, !P0 ;  /* 0x000000722900780c */ /* 0x000fe200047c1670 */
[----:B--2---:R-:W-:Y:S01]  /*e3d0*/  FMUL R0, R220, UR20 ;  /* 0x00000014dc007c20 */ /* 0x004fe20008400000 */
[----:B------:R-:W-:-:S04]  /*e3e0*/  FMUL R3, R221, UR20 ;  /* 0x00000014dd037c20 */ /* 0x000fc80008400000 */
[----:B0-----:R-:W-:Y:S02]  /*e3f0*/  F2FP.SATFINITE.E4M3.F32.PACK_AB_MERGE_C R7, RZ, R0, RZ ;  /* 0x00000000ff07723e */ /* 0x001fe400048070ff */
[----:B------:R-:W-:Y:S01]  /*e400*/  F2FP.SATFINITE.E4M3.F32.PACK_AB_MERGE_C R9, RZ, R3, RZ ;  /* 0x00000003ff09723e */ /* 0x000fe200048070ff */
[----:B------:R-:W-:Y:S02]  /*e410*/  FMUL R0, R223, UR20 ;  /* 0x00000014df007c20 */ /* 0x000fe40008400000 */
[----:B------:R0:W-:Y:S01]  /*e420*/  @!P3 STG.E.U8 desc[UR14][R28.64+0x70], R7 ;  /* 0x000070071c00b986 */ /* 0x0001e2000c10110e */
[----:B------:R-:W-:-:S03]  /*e430*/  ISETP.LT.OR P3, PT, R41, 0x79, !P0 ;  /* 0x000000792900780c */ /* 0x000fc60004761670 */
[----:B------:R1:W-:Y:S01]  /*e440*/  @!P2 STG.E.U8 desc[UR14][R28.64+0x71], R9 ;  /* 0x000071091c00a986 */ /* 0x0003e2000c10110e */
[C---:B------:R-:W-:Y:S02]  /*e450*/  ISETP.LT.OR P2, PT, R41.reuse, 0x79, !P1 ;  /* 0x000000792900780c */ /* 0x040fe40004f41670 */
[C---:B------:R-:W-:Y:S02]  /*e460*/  ISETP.LT.OR P1, PT, R41.reuse, 0x7a, !P1 ;  /* 0x0000007a2900780c */ /* 0x040fe40004f21670 */
[----:B------:R-:W-:Y:S01]  /*e470*/  F2FP.SATFINITE.E4M3.F32.PACK_AB_MERGE_C R13, RZ, R0, RZ ;  /* 0x00000000ff0d723e */ /* 0x000fe200048070ff */
[----:B------:R-:W-:Y:S01]  /*e480*/  FMUL R0, R222, UR20 ;  /* 0x00000014de007c20 */ /* 0x000fe20008400000 */
[----:B------:R-:W-:Y:S01]  /*e490*/  ISETP.LT.OR P0, PT, R41, 0x7a, !P0 ;  /* 0x0000007a2900780c */ /* 0x000fe20004701670 */
[----:B------:R-:W-:-:S03]  /*e4a0*/  FMUL R2, R224, UR20 ;  /* 0x00000014e0027c20 */ /* 0x000fc60008400000 */
[----:B0-----:R-:W-:Y:S02]  /*e4b0*/  F2FP.SATFINITE.E4M3.F32.PACK_AB_MERGE_C R7, RZ, R0, RZ ;  /* 0x00000000ff07723e */ /* 0x001fe400048070ff */
[----:B-1----:R-:W-:Y:S01]  /*e4c0*/  F2FP.SATFINITE.E4M3.F32.PACK_AB_MERGE_C R9, RZ, R2, RZ ;  /* 0x00000002ff09723e */ /* 0x002fe200048070ff */
[----:B---3--:R-:W-:Y:S01]  /*e4d0*/  FMUL R3, R225, UR20 ;  /* 0x00000014e1037c20 */ /* 0x008fe20008400000 */
[----:B----4-:R-:W-:Y:S01]  /*e4e0*/  FMUL R4, R227, UR20 ;  /* 0x00000014e3047c20 */ /* 0x010fe20008400000 */
[----:B------:R-:W-:-:S03]  /*e4f0*/  FMUL R5, R226, UR20 ;  /* 0x00000014e2057c20 */ /* 0x000fc60008400000 */
[----:B------:R-:W-:Y:S02]  /*e500*/  F2FP.SATFINITE.E4M3.F32.PACK_AB_MERGE_C R3, RZ, R3, RZ ;  /* 0x00000003ff03723e */ /* 0x000fe400048070ff */
[----:B------:R-:W-:Y:S02]  /*e510*/  F2FP.SATFINITE.E4M3.F32.PACK_AB_MERGE_C R11, RZ, R4, RZ ;  /* 0x00000004ff0b723e */ /* 0x000fe400048070ff */
[----:B------:R-:W-:Y:S01]  /*e520*/  F2FP.SATFINITE.E4M3.F32.PACK_AB_MERGE_C R5, RZ, R5, RZ ;  /* 0x00000005ff05723e */ /* 0x000fe200048070ff */
[----:B------:R0:W-:Y:S04]  /*e530*/  @!P5 STG.E.U8 desc[UR14][R30.64+0x70], R13 ;  /* 0x0000700d1e00d986 */ /* 0x0001e8000c10110e */
[----:B------:R0:W-:Y:S04]  /*e540*/  @!P6 STG.E.U8 desc[UR14][R30.64+0x71], R7 ;  /* 0x000071071e00e986 */ /* 0x0001e8000c10110e */
[----:B------:R0:W-:Y:S04]  /*e550*/  @!P2 STG.E.U8 desc[UR14][R28.64+0x78], R9 ;  /* 0x000078091c00a986 */ /* 0x0001e8000c10110e */
[----:B------:R0:W-:Y:S04]  /*e560*/  @!P1 STG.E.U8 desc[UR14][R28.64+0x79], R3 ;  /* 0x000079031c009986 */ /* 0x0001e8000c10110e */
[----:B------:R0:W-:Y:S04]  /*e570*/  @!P3 STG.E.U8 desc[UR14][R30.64+0x78], R11 ;  /* 0x0000780b1e00b986 */ /* 0x0001e8000c10110e */
[----:B------:R0:W-:Y:S02]  /*e580*/  @!P0 STG.E.U8 desc[UR14][R30.64+0x79], R5 ;  /* 0x000079051e008986 */ /* 0x0001e4000c10110e */
.L_x_289:
[----:B------:R-:W-:Y:S05]  /*e590*/  BSYNC B0 ;  /* 0x0000000000007941 */ /* 0x000fea0003800000 */
.L_x_31:
[----:B0----5:R-:W2:Y:S04]  /*e5a0*/  LDL.LU R3, [R1+0x70] ;  /* 0x0000700001037983 */ /* 0x021ea80000300800 */
[----:B------:R-:W2:Y:S01]  /*e5b0*/  LDL.LU R2, [R1+0x74] ;  /* 0x0000740001027983 */ /* 0x000ea20000300800 */
[----:B------:R-:W-:Y:S01]  /*e5c0*/  ULDC UR6, c[0x0][0xc] ;  /* 0x0000030000067ab9 */ /* 0x000fe20000000800 */
[----:B------:R-:W-:Y:S01]  /*e5d0*/  ULDC UR7, c[0x0][0x10] ;  /* 0x0000040000077ab9 */ /* 0x000fe20000000800 */
[----:B------:R-:W2:Y:S01]  /*e5e0*/  LDC R5, c[0x0][0x14] ;  /* 0x00000500ff057b82 */ /* 0x000ea20000000800 */
[----:B------:R-:W-:Y:S01]  /*e5f0*/  UIMAD.WIDE.U32 UR6, UR6, UR7, URZ ;  /* 0x00000007060672a5 */ /* 0x000fe2000f8e003f */
[----:B------:R-:W-:Y:S01]  /*e600*/  PRMT R0, RZ, 0x7610, R0 ;  /* 0x00007610ff007816 */ /* 0x000fe20000000000 */
[----:B------:R-:W-:-:S04]  /*e610*/  UMOV UR12, 0xffffffff ;  /* 0xffffffff000c7882 */ /* 0x000fc80000000000 */
[----:B--2---:R-:W-:-:S04]  /*e620*/  IMAD.WIDE.U32 R2, R5, UR6, R2 ;  /* 0x0000000605027c25 */ /* 0x004fc8000f8e0002 */
[----:B------:R-:W-:Y:S01]  /*e630*/  IMAD R5, R5, UR7, RZ ;  /* 0x0000000705057c24 */ /* 0x000fe2000f8e02ff */
[----:B------:R-:W-:Y:S01]  /*e640*/  ULDC.64 UR6, c[0x0][0x650] ;  /* 0x0001940000067ab9 */ /* 0x000fe20000000a00 */
[----:B------:R-:W-:Y:S01]  /*e650*/  IMAD.MOV.U32 R19, RZ, RZ, R2 ;  /* 0x000000ffff137224 */ /* 0x000fe200078e0002 */
[----:B------:R-:W-:Y:S01]  /*e660*/  ISETP.GE.U32.AND P0, PT, R2, UR6, PT ;  /* 0x0000000602007c0c */ /* 0x000fe2000bf06070 */
[----:B------:R-:W-:Y:S02]  /*e670*/  IMAD.IADD R22, R3, 0x1, R5 ;  /* 0x0000000103167824 */ /* 0x000fe400078e0205 */
[----:B------:R-:W-:-:S03]  /*e680*/  IMAD.MOV.U32 R2, RZ, RZ, -0x1 ;  /* 0xffffffffff027424 */ /* 0x000fc600078e00ff */
[----:B------:R0:W-:Y:S01]  /*e690*/  STL [R1+0x70], R22 ;  /* 0x0000701601007387 */ /* 0x0001e20000100800 */
[----:B------:R-:W-:-:S03]  /*e6a0*/  ISETP.GE.U32.AND.EX P0, PT, R22, UR7, PT, P0 ;  /* 0x0000000716007c0c */ /* 0x000fc6000bf06100 */
[----:B------:R0:W-:Y:S04]  /*e6b0*/  STL [R1+0x74], R19 ;  /* 0x0000741301007387 */ /* 0x0001e80000100800 */
[----:B------:R0:W-:Y:S06]  /*e6c0*/  STL [R1+0x78], R2 ;  /* 0x0000780201007387 */ /* 0x0001ec0000100800 */
[----:B------:R-:W-:Y:S05]  /*e6d0*/  @P0 BRA `(.L_x_290) ;  /* 0x00000004006c0947 */ /* 0x000fea0003800000 */
[----:B------:R-:W2:Y:S01]  /*e6e0*/  S2R R14, SR_CTAID.X ;  /* 0x00000000000e7919 */ /* 0x000ea20000002500 */
[----:B------:R-:W5:Y:S01]  /*e6f0*/  LDC.64 R8, c[0x0][0x628] ;  /* 0x00018a00ff087b82 */ /* 0x000f620000000a00 */
[----:B------:R-:W-:Y:S01]  /*e700*/  ULDC UR6, c[0x0][0x150] ;  /* 0x0000540000067ab9 */ /* 0x000fe20000000800 */
[----:B------:R-:W-:Y:S01]  /*e710*/  IMAD.MOV.U32 R6, RZ, RZ, R19 ;  /* 0x000000ffff067224 */ /* 0x000fe200078e0013 */
[----:B------:R-:W0:Y:S01]  /*e720*/  S2R R16, SR_CTAID.Y ;  /* 0x0000000000107919 */ /* 0x000e220000002600 */
[----:B------:R-:W-:-:S04]  /*e730*/  IMAD.MOV.U32 R7, RZ, RZ, R22 ;  /* 0x000000ffff077224 */ /* 0x000fc800078e0016 */
[----:B------:R-:W0:Y:S08]  /*e740*/  LDC R17, c[0x0][0x144] ;  /* 0x00005100ff117b82 */ /* 0x000e300000000800 */
[----:B------:R-:W0:Y:S08]  /*e750*/  LDC R10, c[0x0][0x630] ;  /* 0x00018c00ff0a7b82 */ /* 0x000e300000000800 */
[----:B------:R-:W0:Y:S01]  /*e760*/  LDC.64 R12, c[0x0][0x620] ;  /* 0x00018800ff0c7b82 */ /* 0x000e220000000a00 */
[----:B-----5:R-:W-:-:S04]  /*e770*/  ISETP.NE.U32.AND P0, PT, R8, RZ, PT ;  /* 0x000000ff0800720c */ /* 0x020fc80003f05070 */
[----:B------:R-:W-:Y:S02]  /*e780*/  ISETP.NE.AND.EX P0, PT, R9, RZ, PT, P0 ;  /* 0x000000ff0900720c */ /* 0x000fe40003f05300 */
[----:B--2---:R-:W-:-:S05]  /*e790*/  I2FP.F32.U32 R0, R14 ;  /* 0x0000000e00007245 */ /* 0x004fca0000201000 */
[----:B------:R-:W-:-:S04]  /*e7a0*/  FMUL R0, R0, UR6 ;  /* 0x0000000600007c20 */ /* 0x000fc80008400000 */
[----:B------:R2:W0:Y:S02]  /*e7b0*/  F2I.U32.TRUNC.NTZ R15, R0 ;  /* 0x00000000000f7305 */ /* 0x000424000020f000 */
[----:B------:R-:W-:Y:S05]  /*e7c0*/  @!P0 BRA `(.L_x_291) ;  /* 0x0000000000288947 */ /* 0x000fea0003800000 */
[----:B--2---:R-:W2:Y:S02]  /*e7d0*/  LDC R0, c[0x0][0x634] ;  /* 0x00018d00ff007b82 */ /* 0x004ea40000000800 */
[----:B--2---:R-:W-:-:S05]  /*e7e0*/  IADD3 R7, P0, R19, R0, RZ ;  /* 0x0000000013077210 */ /* 0x004fca0007f1e0ff */
[----:B------:R-:W-:-:S04]  /*e7f0*/  IMAD.X R11, RZ, RZ, R22, P0 ;  /* 0x000000ffff0b7224 */ /* 0x000fc800000e0616 */
[----:B0-----:R-:W-:-:S04]  /*e800*/  IMAD.WIDE.U32 R2, R11, R8, RZ ;  /* 0x000000080b027225 */ /* 0x001fc800078e00ff */
[----:B------:R-:W-:-:S04]  /*e810*/  IMAD.WIDE.U32 R4, P0, R7, R9, R2 ;  /* 0x0000000907047225 */ /* 0x000fc80007800002 */
[----:B------:R-:W-:-:S04]  /*e820*/  IMAD.WIDE.U32 R2, R7, R8, RZ ;  /* 0x0000000807027225 */ /* 0x000fc800078e00ff */
[----:B------:R-:W-:Y:S01]  /*e830*/  IMAD.X R7, RZ, RZ, RZ, P0 ;  /* 0x000000ffff077224 */ /* 0x000fe200000e06ff */
[----:B------:R-:W-:Y:S01]  /*e840*/  IADD3 RZ, P0, R3, R4, RZ ;  /* 0x0000000403ff7210 */ /* 0x000fe20007f1e0ff */
[----:B------:R-:W-:-:S04]  /*e850*/  IMAD.MOV.U32 R6, RZ, RZ, R5 ;  /* 0x000000ffff067224 */ /* 0x000fc800078e0005 */
[----:B------:R-:W-:-:S08]  /*e860*/  IMAD.WIDE.U32.X R6, R11, R9, R6, P0 ;  /* 0x000000090b067225 */ /* 0x000fd000000e0406 */
.L_x_291:
[-CC-:B01----:R-:W-:Y:S01]  /*e870*/  SHF.R.U64 R24, R6, R10.reuse, R7.reuse ;  /* 0x0000000a06187219 */ /* 0x183fe20000001207 */
[----:B------:R-:W0:Y:S01]  /*e880*/  LDC.64 R20, c[0x0][0x640] ;  /* 0x00019000ff147b82 */ /* 0x000e220000000a00 */
[----:B--2---:R-:W-:Y:S01]  /*e890*/  SHF.R.U32.HI R0, RZ, R10, R7 ;  /* 0x0000000aff007219 */ /* 0x004fe20000011607 */
[----:B------:R-:W-:Y:S01]  /*e8a0*/  IMAD.MOV.U32 R2, RZ, RZ, R19 ;  /* 0x000000ffff027224 */ /* 0x000fe200078e0013 */
[----:B------:R-:W-:Y:S01]  /*e8b0*/  IADD3 R5, P0, RZ, -R24, RZ ;  /* 0x80000018ff057210 */ /* 0x000fe20007f1e0ff */
[----:B------:R-:W-:Y:S01]  /*e8c0*/  IMAD.MOV R15, RZ, RZ, -R15 ;  /* 0x000000ffff0f7224 */ /* 0x000fe200078e0a0f */
[----:B------:R-:W-:Y:S01]  /*e8d0*/  ULDC UR6, c[0x0][0x154] ;  /* 0x0000550000067ab9 */ /* 0x000fe20000000800 */
[----:B------:R-:W-:Y:S02]  /*e8e0*/  IMAD.MOV.U32 R7, RZ, RZ, 0x1 ;  /* 0x00000001ff077424 */ /* 0x000fe400078e00ff */
[----:B------:R-:W1:Y:S01]  /*e8f0*/  LDC R4, c[0x0][0x618] ;  /* 0x00018600ff047b82 */ /* 0x000e620000000800 */
[----:B------:R-:W-:-:S02]  /*e900*/  IMAD.X R3, RZ, RZ, ~R0, P0 ;  /* 0x000000ffff037224 */ /* 0x000fc400000e0e00 */
[----:B------:R-:W-:Y:S02]  /*e910*/  IMAD R15, R17, R15, R14 ;  /* 0x0000000f110f7224 */ /* 0x000fe400078e020e */
[-C--:B------:R-:W-:Y:S02]  /*e920*/  IMAD R0, R3, R12.reuse, RZ ;  /* 0x0000000c03007224 */ /* 0x080fe400078e02ff */
[----:B------:R-:W-:Y:S01]  /*e930*/  IMAD.MOV.U32 R3, RZ, RZ, R22 ;  /* 0x000000ffff037224 */ /* 0x000fe200078e0016 */
[----:B------:R-:W2:Y:S01]  /*e940*/  LDC R6, c[0x0][0x608] ;  /* 0x00018200ff067b82 */ /* 0x000ea20000000800 */
[----:B------:R-:W-:-:S04]  /*e950*/  IMAD.WIDE.U32 R2, R5, R12, R2 ;  /* 0x0000000c05027225 */ /* 0x000fc800078e0002 */
[----:B------:R-:W-:-:S03]  /*e960*/  IMAD R5, R5, R13, R0 ;  /* 0x0000000d05057224 */ /* 0x000fc600078e0200 */
[----:B------:R-:W5:Y:S01]  /*e970*/  LDC R18, c[0x0][0x658] ;  /* 0x00019600ff127b82 */ /* 0x000f620000000800 */
[----:B------:R-:W-:Y:S01]  /*e980*/  I2FP.F32.U32 R0, R16 ;  /* 0x0000001000007245 */ /* 0x000fe20000201000 */
[----:B------:R-:W-:Y:S01]  /*e990*/  IMAD.IADD R3, R3, 0x1, R5 ;  /* 0x0000000103037824 */ /* 0x000fe200078e0205 */
[----:B0-----:R-:W-:Y:S01]  /*e9a0*/  ISETP.NE.U32.AND P0, PT, R20, RZ, PT ;  /* 0x000000ff1400720c */ /* 0x001fe20003f05070 */
[----:B------:R-:W-:Y:S02]  /*e9b0*/  IMAD.MOV.U32 R5, RZ, RZ, -0x1 ;  /* 0xffffffffff057424 */ /* 0x000fe400078e00ff */
[----:B------:R-:W-:Y:S02]  /*e9c0*/  FMUL R0, R0, UR6 ;  /* 0x0000000600007c20 */ /* 0x000fe40008400000 */
[----:B------:R-:W0:Y:S01]  /*e9d0*/  LDC R13, c[0x0][0x148] ;  /* 0x00005200ff0d7b82 */ /* 0x000e220000000800 */
[----:B-1----:R-:W-:Y:S01]  /*e9e0*/  SHF.R.U64 R10, R2, R4, R3 ;  /* 0x00000004020a7219 */ /* 0x002fe20000001203 */
[----:B------:R1:W0:Y:S01]  /*e9f0*/  F2I.U32.TRUNC.NTZ R12, R0 ;  /* 0x00000000000c7305 */ /* 0x000222000020f000 */
[----:B------:R-:W-:-:S02]  /*ea00*/  ISETP.NE.AND.EX P0, PT, R21, RZ, PT, P0 ;  /* 0x000000ff1500720c */ /* 0x000fc40003f05300 */
[----:B------:R-:W-:-:S03]  /*ea10*/  SHF.R.U32.HI R3, RZ, R4, R3 ;  /* 0x00000004ff037219 */ /* 0x000fc60000011603 */
[----:B------:R-:W0:Y:S01]  /*ea20*/  LDC R14, c[0x0][0x600] ;  /* 0x00018000ff0e7b82 */ /* 0x000e220000000800 */
[-CC-:B--2---:R-:W-:Y:S02]  /*ea30*/  SHF.R.U64 R8, R10, R6.reuse, R3.reuse ;  /* 0x000000060a087219 */ /* 0x184fe40000001203 */
[----:B------:R-:W-:-:S05]  /*ea40*/  SHF.R.U32.HI R3, RZ, R6, R3 ;  /* 0x00000006ff037219 */ /* 0x000fca0000011603 */
[----:B------:R-:W2:Y:S01]  /*ea50*/  LDC R19, c[0x0][0x648] ;  /* 0x00019200ff137b82 */ /* 0x000ea20000000800 */
[-CC-:B-----5:R-:W-:Y:S02]  /*ea60*/  SHF.R.U64 R11, R8, R18.reuse, R3.reuse ;  /* 0x00000012080b7219 */ /* 0x1a0fe40000001203 */
[-C--:B------:R-:W-:Y:S02]  /*ea70*/  SHF.L.U32 R5, R5, R18.reuse, RZ ;  /* 0x0000001205057219 */ /* 0x080fe400000006ff */
[-C--:B------:R-:W-:Y:S01]  /*ea80*/  SHF.R.U32.HI R3, RZ, R18.reuse, R3 ;  /* 0x00000012ff037219 */ /* 0x080fe20000011603 */
[----:B------:R-:W-:Y:S01]  /*ea90*/  IMAD.MOV.U32 R2, RZ, RZ, R11 ;  /* 0x000000ffff027224 */ /* 0x000fe200078e000b */
[----:B------:R-:W-:Y:S01]  /*eaa0*/  SHF.L.U32 R40, R7, R18, RZ ;  /* 0x0000001207287219 */ /* 0x000fe200000006ff */
[----:B------:R-:W0:Y:S01]  /*eab0*/  LDC R22, c[0x0][0x638] ;  /* 0x00018e00ff167b82 */ /* 0x000e220000000800 */
[----:B------:R-:W-:-:S07]  /*eac0*/  LOP3.LUT R17, RZ, R5, RZ, 0x33, !PT ;  /* 0x00000005ff117212 */ /* 0x000fce00078e33ff */
[----:B------:R-:W0:Y:S01]  /*ead0*/  LDC R23, c[0x0][0x610] ;  /* 0x00018400ff177b82 */ /* 0x000e220000000800 */
[----:B-1----:R-:W-:Y:S05]  /*eae0*/  @!P0 BRA `(.L_x_292) ;  /* 0x0000000000288947 */ /* 0x002fea0003800000 */
        /* <DEDUP_REMOVED lines=10> */
.L_x_292:
[----:B--2---:R-:W-:Y:S01]  /*eb90*/  SHF.R.U64 R0, R2, R19, R3 ;  /* 0x0000001302007219 */ /* 0x004fe20000001203 */
[----:B0-----:R-:W-:Y:S01]  /*eba0*/  VIADD R3, R14, 0xffffffff ;  /* 0xffffffff0e037836 */ /* 0x001fe20000000000 */
[----:B------:R-:W-:Y:S01]  /*ebb0*/  LOP3.LUT R5, R8, R17, RZ, 0xc0, !PT ;  /* 0x0000001108057212 */ /* 0x000fe200078ec0ff */
[----:B------:R-:W-:Y:S01]  /*ebc0*/  IMAD.MOV R12, RZ, RZ, -R12 ;  /* 0x000000ffff0c7224 */ /* 0x000fe200078e0a0c */
[----:B------:R-:W-:Y:S01]  /*ebd0*/  R2UR UR12, R24 ;  /* 0x00000000180c72ca */ /* 0x000fe200000e0000 */
[----:B------:R-:W-:Y:S01]  /*ebe0*/  IMAD.MOV R2, RZ, RZ, -R0 ;  /* 0x000000ffff027224 */ /* 0x000fe200078e0a00 */
[----:B------:R-:W-:Y:S01]  /*ebf0*/  LOP3.LUT R3, R10, R3, RZ, 0xc0, !PT ;  /* 0x000000030a037212 */ /* 0x000fe200078ec0ff */
[----:B------:R-:W-:Y:S02]  /*ec00*/  IMAD R40, R40, R0, R5 ;  /* 0x0000000028287224 */ /* 0x000fe400078e0205 */
[----:B------:R-:W-:Y:S02]  /*ec10*/  @P4 IMAD R15, R13, R12, R16 ;  /* 0x0000000c0d0f4224 */ /* 0x000fe400078e0210 */
[----:B------:R-:W-:-:S02]  /*ec20*/  IMAD R0, R2, R22, R11 ;  /* 0x0000001602007224 */ /* 0x000fc400078e020b */
[----:B------:R-:W-:Y:S02]  /*ec30*/  IMAD R40, R40, R23, R15 ;  /* 0x0000001728287224 */ /* 0x000fe400078e020f */
[----:B------:R-:W-:Y:S02]  /*ec40*/  IMAD R3, R0, R14, R3 ;  /* 0x0000000e00037224 */ /* 0x000fe400078e0203 */
[----:B------:R-:W-:-:S03]  /*ec50*/  IMAD.MOV.U32 R0, RZ, RZ, 0x1 ;  /* 0x00000001ff007424 */ /* 0x000fc600078e00ff */
[----:B------:R-:W-:Y:S02]  /*ec60*/  SEL R2, R3, R40, !P4 ;  /* 0x0000002803027207 */ /* 0x000fe40006000000 */
[----:B------:R-:W-:-:S03]  /*ec70*/  SEL R40, R40, R3, !P4 ;  /* 0x0000000328287207 */ /* 0x000fc60006000000 */
[----:B------:R2:W-:Y:S04]  /*ec80*/  STL [R1+0x78], R2 ;  /* 0x0000780201007387 */ /* 0x0005e80000100800 */
.L_x_290:
[----:B------:R0:W-:Y:S01]  /*ec90*/  STL [R1+0x7c], R40 ;  /* 0x00007c2801007387 */ /* 0x0001e20000100800 */
[----:B------:R-:W-:-:S13]  /*eca0*/  LOP3.LUT P0, RZ, R0, 0xff, RZ, 0xc0, !PT ;  /* 0x000000ff00ff7812 */ /* 0x000fda000780c0ff */
[----:B0-----:R-:W-:Y:S05]  /*ecb0*/  @P0 BRA `(.L_x_293) ;  /* 0xffffff2000f00947 */ /* 0x001fea000383ffff */
[----:B------:R-:W-:Y:S05]  /*ecc0*/  EXIT ;  /* 0x000000000000794d */ /* 0x000fea0003800000 */
.L_x_3:
[----:B------:R-:W2:Y:S01]  /*ecd0*/  LDL R16, [R1+0x74] ;  /* 0x0000740001107983 */ /* 0x000ea20000100800 */
[----:B------:R-:W-:-:S03]  /*ece0*/  ULDC.64 UR4, c[0x0][0x650] ;  /* 0x0001940000047ab9 */ /* 0x000fc60000000a00 */
[----:B------:R-:W3:Y:S01]  /*ecf0*/  LDL R17, [R1+0x70] ;  /* 0x0000700001117983 */ /* 0x000ee20000100800 */
[----:B------:R-:W-:Y:S01]  /*ed00*/  PRMT R4, RZ, 0x7610, R4 ;  /* 0x00007610ff047816 */ /* 0x000fe20000000004 */
[----:B------:R-:W-:Y:S02]  /*ed10*/  IMAD.MOV.U32 R5, RZ, RZ, -0x1 ;  /* 0xffffffffff057424 */ /* 0x000fe400078e00ff */
[----:B------:R-:W-:Y:S02]  /*ed20*/  IMAD.MOV.U32 R6, RZ, RZ, -0x1 ;  /* 0xffffffffff067424 */ /* 0x000fe400078e00ff */
[----:B------:R-:W-:Y:S01]  /*ed30*/  IMAD.MOV.U32 R11, RZ, RZ, -0x1 ;  /* 0xffffffffff0b7424 */ /* 0x000fe200078e00ff */
[----:B--2---:R-:W-:-:S04]  /*ed40*/  ISETP.GE.U32.AND P0, PT, R16, UR4, PT ;  /* 0x0000000410007c0c */ /* 0x004fc8000bf06070 */
[----:B---3--:R-:W-:-:S13]  /*ed50*/  ISETP.GE.U32.AND.EX P0, PT, R17, UR5, PT, P0 ;  /* 0x0000000511007c0c */ /* 0x008fda000bf06100 */
[----:B------:R-:W-:Y:S05]  /*ed60*/  @P0 BRA `(.L_x_294) ;  /* 0x00000004005c0947 */ /* 0x000fea0003800000 */
        /* <DEDUP_REMOVED lines=18> */
.L_x_295:
[-CC-:B------:R-:W-:Y:S01]  /*ee90*/  SHF.R.U64 R11, R8, R12.reuse, R9.reuse ;  /* 0x0000000c080b7219 */ /* 0x180fe20000001209 */
[----:B------:R-:W0:Y:S01]  /*eea0*/  LDC.64 R20, c[0x0][0x640] ;  /* 0x00019000ff147b82 */ /* 0x000e220000000a00 */
[----:B------:R-:W-:Y:S01]  /*eeb0*/  SHF.R.U32.HI R3, RZ, R12, R9 ;  /* 0x0000000cff037219 */ /* 0x000fe20000011609 */
[----:B------:R-:W-:Y:S01]  /*eec0*/  ULDC UR4, c[0x0][0x150] ;  /* 0x0000540000047ab9 */ /* 0x000fe20000000800 */
[----:B------:R-:W-:Y:S01]  /*eed0*/  IADD3 R7, P0, RZ, -R11, RZ ;  /* 0x8000000bff077210 */ /* 0x000fe20007f1e0ff */
[----:B------:R-:W-:Y:S01]  /*eee0*/  IMAD.MOV.U32 R4, RZ, RZ, R16 ;  /* 0x000000ffff047224 */ /* 0x000fe200078e0010 */
[----:B------:R-:W-:Y:S01]  /*eef0*/  I2FP.F32.U32 R6, R2 ;  /* 0x0000000200067245 */ /* 0x000fe20000201000 */
[----:B------:R-:W-:Y:S02]  /*ef00*/  IMAD.MOV.U32 R5, RZ, RZ, R17 ;  /* 0x000000ffff057224 */ /* 0x000fe400078e0011 */
[----:B------:R-:W1:Y:S01]  /*ef10*/  LDC R10, c[0x0][0x618] ;  /* 0x00018600ff0a7b82 */ /* 0x000e620000000800 */
[----:B------:R-:W-:-:S02]  /*ef20*/  IMAD.X R3, RZ, RZ, ~R3, P0 ;  /* 0x000000ffff037224 */ /* 0x000fc400000e0e03 */
[----:B------:R-:W-:Y:S01]  /*ef30*/  FMUL R9, R6, UR4 ;  /* 0x0000000406097c20 */ /* 0x000fe20008400000 */
[----:B------:R-:W-:Y:S01]  /*ef40*/  IMAD.WIDE.U32 R4, R7, R14, R4 ;  /* 0x0000000e07047225 */ /* 0x000fe200078e0004 */
[----:B------:R-:W-:-:S03]  /*ef50*/  ULDC UR4, c[0x0][0x154] ;  /* 0x0000550000047ab9 */ /* 0x000fc60000000800 */
[----:B------:R-:W-:Y:S01]  /*ef60*/  IMAD R6, R3, R14, RZ ;  /* 0x0000000e03067224 */ /* 0x000fe200078e02ff */
[----:B------:R-:W2:Y:S01]  /*ef70*/  LDC R13, c[0x0][0x144] ;  /* 0x00005100ff0d7b82 */ /* 0x000ea20000000800 */
[----:B------:R-:W3:Y:S02]  /*ef80*/  F2I.U32.TRUNC.NTZ R9, R9 ;  /* 0x0000000900097305 */ /* 0x000ee4000020f000 */
[----:B------:R-:W-:Y:S02]  /*ef90*/  IMAD R3, R7, R15, R6 ;  /* 0x0000000f07037224 */ /* 0x000fe400078e0206 */
[----:B------:R-:W-:Y:S02]  /*efa0*/  IMAD.MOV.U32 R6, RZ, RZ, -0x1 ;  /* 0xffffffffff067424 */ /* 0x000fe400078e00ff */
[----:B------:R-:W-:Y:S01]  /*efb0*/  IMAD.IADD R3, R5, 0x1, R3 ;  /* 0x0000000105037824 */ /* 0x000fe200078e0203 */
[----:B------:R-:W4:Y:S01]  /*efc0*/  LDC R12, c[0x0][0x608] ;  /* 0x00018200ff0c7b82 */ /* 0x000f220000000800 */
[----:B------:R-:W-:-:S02]  /*efd0*/  I2FP.F32.U32 R5, R0 ;  /* 0x0000000000057245 */ /* 0x000fc40000201000 */
[----:B0-----:R-:W-:-:S03]  /*efe0*/  ISETP.NE.U32.AND P0, PT, R20, RZ, PT ;  /* 0x000000ff1400720c */ /* 0x001fc60003f05070 */
[----:B------:R-:W-:Y:S01]  /*eff0*/  FMUL R5, R5, UR4 ;  /* 0x0000000405057c20 */ /* 0x000fe20008400000 */
[----:B------:R-:W-:Y:S01]  /*f000*/  ISETP.NE.AND.EX P0, PT, R21, RZ, PT, P0 ;  /* 0x000000ff1500720c */ /* 0x000fe20003f05300 */
[----:B------:R-:W0:Y:S01]  /*f010*/  LDC R7, c[0x0][0x658] ;  /* 0x00019600ff077b82 */ /* 0x000e220000000800 */
[-C--:B-1----:R-:W-:Y:S01]  /*f020*/  SHF.R.U64 R8, R4, R10.reuse, R3 ;  /* 0x0000000a04087219 */ /* 0x082fe20000001203 */
[----:B---3--:R-:W-:Y:S01]  /*f030*/  IMAD.MOV R4, RZ, RZ, -R9 ;  /* 0x000000ffff047224 */ /* 0x008fe200078e0a09 */
[----:B------:R-:W-:Y:S02]  /*f040*/  SHF.R.U32.HI R3, RZ, R10, R3 ;  /* 0x0000000aff037219 */ /* 0x000fe40000011603 */
[----:B------:R1:W3:Y:S03]  /*f050*/  F2I.U32.TRUNC.NTZ R10, R5 ;  /* 0x00000005000a7305 */ /* 0x0002e6000020f000 */
[----:B------:R-:W1:Y:S01]  /*f060*/  LDC R17, c[0x0][0x148] ;  /* 0x00005200ff117b82 */ /* 0x000e620000000800 */
[----:B--2---:R-:W-:-:S02]  /*f070*/  IMAD R19, R13, R4, R2 ;  /* 0x000000040d137224 */ /* 0x004fc400078e0202 */
[----:B------:R-:W-:-:S05]  /*f080*/  IMAD.MOV.U32 R4, RZ, RZ, 0x1 ;  /* 0x00000001ff047424 */ /* 0x000fca00078e00ff */
[----:B------:R-:W2:Y:S01]  /*f090*/  LDC R14, c[0x0][0x600] ;  /* 0x00018000ff0e7b82 */ /* 0x000ea20000000800 */
[-CC-:B----4-:R-:W-:Y:S02]  /*f0a0*/  SHF.R.U64 R13, R8, R12.reuse, R3.reuse ;  /* 0x0000000c080d7219 */ /* 0x190fe40000001203 */
[----:B------:R-:W-:-:S05]  /*f0b0*/  SHF.R.U32.HI R2, RZ, R12, R3 ;  /* 0x0000000cff027219 */ /* 0x000fca0000011603 */
[----:B------:R-:W4:Y:S01]  /*f0c0*/  LDC R16, c[0x0][0x648] ;  /* 0x00019200ff107b82 */ /* 0x000f220000000800 */
[-CC-:B0-----:R-:W-:Y:S02]  /*f0d0*/  SHF.R.U64 R15, R13, R7.reuse, R2.reuse ;  /* 0x000000070d0f7219 */ /* 0x181fe40000001202 */
[-C--:B------:R-:W-:Y:S02]  /*f0e0*/  SHF.L.U32 R6, R6, R7.reuse, RZ ;  /* 0x0000000706067219 */ /* 0x080fe400000006ff */
[-C--:B------:R-:W-:Y:S01]  /*f0f0*/  SHF.R.U32.HI R3, RZ, R7.reuse, R2 ;  /* 0x00000007ff037219 */ /* 0x080fe20000011602 */
[----:B------:R-:W-:Y:S01]  /*f100*/  IMAD.MOV.U32 R2, RZ, RZ, R15 ;  /* 0x000000ffff027224 */ /* 0x000fe200078e000f */
[----:B------:R-:W-:Y:S01]  /*f110*/  SHF.L.U32 R12, R4, R7, RZ ;  /* 0x00000007040c7219 */ /* 0x000fe200000006ff */
[----:B------:R-:W0:Y:S01]  /*f120*/  LDC R18, c[0x0][0x638] ;  /* 0x00018e00ff127b82 */ /* 0x000e220000000800 */
[----:B------:R-:W-:-:S07]  /*f130*/  LOP3.LUT R22, RZ, R6, RZ, 0x33, !PT ;  /* 0x00000006ff167212 */ /* 0x000fce00078e33ff */
        /* <DEDUP_REMOVED lines=12> */
.L_x_296:
[----:B----4-:R-:W-:Y:S01]  /*f200*/  SHF.R.U64 R3, R2, R16, R3 ;  /* 0x0000001002037219 */ /* 0x010fe20000001203 */
[----:B--2---:R-:W-:Y:S01]  /*f210*/  VIADD R5, R14, 0xffffffff ;  /* 0xffffffff0e057836 */ /* 0x004fe20000000000 */
[----:B------:R-:W-:Y:S01]  /*f220*/  LOP3.LUT R2, R13, R22, RZ, 0xc0, !PT ;  /* 0x000000160d027212 */ /* 0x000fe200078ec0ff */
[----:B------:R-:W-:Y:S02]  /*f230*/  IMAD.MOV R10, RZ, RZ, -R10 ;  /* 0x000000ffff0a7224 */ /* 0x000fe400078e0a0a */
[----:B------:R-:W-:Y:S02]  /*f240*/  IMAD.MOV R4, RZ, RZ, -R3 ;  /* 0x000000ffff047224 */ /* 0x000fe400078e0a03 */
[----:B------:R-:W-:Y:S01]  /*f250*/  IMAD R2, R12, R3, R2 ;  /* 0x000000030c027224 */ /* 0x000fe200078e0202 */
[----:B------:R-:W-:Y:S01]  /*f260*/  LOP3.LUT R3, R8, R5, RZ, 0xc0, !PT ;  /* 0x0000000508037212 */ /* 0x000fe200078ec0ff */
[----:B------:R-:W-:Y:S02]  /*f270*/  @P4 IMAD R19, R17, R10, R0 ;  /* 0x0000000a11134224 */ /* 0x000fe400078e0200 */
[----:B0-----:R-:W-:-:S02]  /*f280*/  IMAD R0, R4, R18, R15 ;  /* 0x0000001204007224 */ /* 0x001fc400078e020f */
[----:B------:R-:W-:Y:S02]  /*f290*/  IMAD R5, R2, R23, R19 ;  /* 0x0000001702057224 */ /* 0x000fe400078e0213 */
[----:B------:R-:W-:Y:S02]  /*f2a0*/  IMAD R0, R0, R14, R3 ;  /* 0x0000000e00007224 */ /* 0x000fe400078e0203 */
[----:B------:R-:W-:-:S03]  /*f2b0*/  IMAD.MOV.U32 R4, RZ, RZ, 0x1 ;  /* 0x00000001ff047424 */ /* 0x000fc600078e00ff */
[----:B------:R-:W-:Y:S02]  /*f2c0*/  SEL R6, R0, R5, !P4 ;  /* 0x0000000500067207 */ /* 0x000fe40006000000 */
[----:B------:R-:W-:-:S07]  /*f2d0*/  SEL R5, R5, R0, !P4 ;  /* 0x0000000005057207 */ /* 0x000fce0006000000 */
.L_x_294:
[----:B------:R-:W-:-:S08]  /*f2e0*/  NOP ;  /* 0x0000000000007918 */ /* 0x000fd00000000000 */
[----:B------:R-:W0:-:S00]  /*f2f0*/  USETMAXREG.DEALLOC.CTAPOOL 0x28 ;  /* 0x00000028000079c8 */ /* 0x000e0000080e0500 */
[----:B------:R-:W-:-:S13]  /*f300*/  ISETP.NE.AND P0, PT, RZ, UR8, PT ;  /* 0x00000008ff007c0c */ /* 0x000fda000bf05270 */
[----:B------:R-:W-:Y:S05]  /*f310*/  @P0 EXIT ;  /* 0x000000000000094d */ /* 0x000fea0003800000 */
[----:B0-----:R-:W-:Y:S01]  /*f320*/  LOP3.LUT P0, RZ, R4, 0xff, RZ, 0xc0, !PT ;  /* 0x000000ff04ff7812 */ /* 0x001fe2000780c0ff */
[----:B------:R-:W-:Y:S02]  /*f330*/  IMAD.MOV.U32 R0, RZ, RZ, 0x1 ;  /* 0x00000001ff007424 */ /* 0x000fe400078e00ff */
[----:B------:R-:W-:-:S10]  /*f340*/  IMAD.MOV.U32 R8, RZ, RZ, RZ ;  /* 0x000000ffff087224 */ /* 0x000fd400078e00ff */
[----:B------:R-:W-:Y:S05]  /*f350*/  @!P0 BRA `(.L_x_297) ;  /* 0x0000000c00588947 */ /* 0x000fea0003800000 */
[----:B------:R-:W0:Y:S01]  /*f360*/  S2R R2, SR_TID.X ;  /* 0x0000000000027919 */ /* 0x000e220000002100 */
[----:B------:R-:W-:Y:S01]  /*f370*/  ULDC UR4, c[0x0][0x28c] ;  /* 0x0000a30000047ab9 */ /* 0x000fe20000000800 */
[----:B------:R-:W-:Y:S01]  /*f380*/  ULDC UR6, c[0x0][0x658] ;  /* 0x0001960000067ab9 */ /* 0x000fe20000000800 */
[----:B------:R-:W-:Y:S01]  /*f390*/  UIADD3 UR10, UR4, 0x7f, URZ ;  /* 0x0000007f040a7890 */ /* 0x000fe2000fffe03f */
[----:B------:R-:W-:Y:S01]  /*f3a0*/  BSSY B0, `(.L_x_297) ;  /* 0x00000d1000007945 */ /* 0x000fe20003800000 */
[----:B------:R-:W-:Y:S01]  /*f3b0*/  UMOV UR7, 0xffffffff ;  /* 0xffffffff00077882 */ /* 0x000fe20000000000 */
[----:B------:R-:W-:Y:S01]  /*f3c0*/  ULDC UR5, c[0x0][0x600] ;  /* 0x0001800000057ab9 */ /* 0x000fe20000000800 */
[----:B------:R-:W-:Y:S01]  /*f3d0*/  UMOV UR9, 0x1 ;  /* 0x0000000100097882 */ /* 0x000fe20000000000 */
[----:B------:R-:W-:Y:S01]  /*f3e0*/  USHF.L.U32 UR7, UR7, UR6, URZ ;  /* 0x0000000607077299 */ /* 0x000fe2000800063f */
[----:B------:R-:W-:Y:S01]  /*f3f0*/  IMAD.MOV.U32 R9, RZ, RZ, 0x1 ;  /* 0x00000001ff097424 */ /* 0x000fe200078e00ff */
[----:B------:R-:W-:Y:S01]  /*f400*/  UIADD3 UR4, UR5, -0x1, URZ ;  /* 0xffffffff05047890 */ /* 0x000fe2000fffe03f */
[----:B------:R-:W-:Y:S01]  /*f410*/  IMAD.MOV.U32 R0, RZ, RZ, 0x1 ;  /* 0x00000001ff007424 */ /* 0x000fe200078e00ff */
[----:B------:R-:W-:Y:S01]  /*f420*/  USHF.R.S32.HI UR11, URZ, 0x1f, UR10 ;  /* 0x0000001f3f0b7899 */ /* 0x000fe2000801140a */
[----:B------:R-:W-:Y:S01]  /*f430*/  IMAD.MOV.U32 R8, RZ, RZ, RZ ;  /* 0x000000ffff087224 */ /* 0x000fe200078e00ff */
[----:B------:R-:W-:Y:S01]  /*f440*/  ULDC UR8, c[0x0][0xc] ;  /* 0x0000030000087ab9 */ /* 0x000fe20000000800 */
[----:B------:R-:W-:-:S02]  /*f450*/  USHF.L.U32 UR5, UR9, UR6, URZ ;  /* 0x0000000609057299 */ /* 0x000fc4000800063f */
[----:B------:R-:W-:Y:S01]  /*f460*/  ULEA.HI UR11, UR11, UR10, URZ, 0x7 ;  /* 0x0000000a0b0b7291 */ /* 0x000fe2000f8f383f */
[----:B------:R-:W-:Y:S01]  /*f470*/  ULDC UR9, c[0x0][0x10] ;  /* 0x0000040000097ab9 */ /* 0x000fe20000000800 */
[----:B------:R-:W-:Y:S02]  /*f480*/  ULOP3.LUT UR6, URZ, UR7, URZ, 0x33, !UPT ;  /* 0x000000073f067292 */ /* 0x000fe4000f8e333f */
[----:B------:R-:W-:Y:S01]  /*f490*/  UIMAD.WIDE.U32 UR8, UR8, UR9, URZ ;  /* 0x00000009080872a5 */ /* 0x000fe2000f8e003f */
[----:B------:R-:W-:Y:S01]  /*f4a0*/  ULDC UR7, c[0x0][0x14] ;  /* 0x0000050000077ab9 */ /* 0x000fe20000000800 */
[----:B------:R-:W-:Y:S02]  /*f4b0*/  USHF.R.S32.HI UR20, URZ, 0x7, UR11 ;  /* 0x000000073f147899 */ /* 0x000fe4000801140b */
[----:B------:R-:W-:Y:S02]  /*f4c0*/  UIMAD.WIDE.U32 UR22, UR8, UR7, URZ ;  /* 0x00000007081672a5 */ /* 0x000fe4000f8e003f */
[----:B------:R-:W-:-:S02]  /*f4d0*/  UIMAD UR18, UR9, UR7, URZ ;  /* 0x00000007091272a4 */ /* 0x000fc4000f8e023f */
[----:B------:R-:W-:Y:S01]  /*f4e0*/  ULOP3.LUT UR26, UR13, 0x2, URZ, 0xfc, !UPT ;  /* 0x000000020d1a7892 */ /* 0x000fe2000f8efc3f */
[C---:B0-----:R-:W-:Y:S01]  /*f4f0*/  LOP3.LUT P2, RZ, R2.reuse, 0x7f, RZ, 0xc0, !PT ;  /* 0x0000007f02ff7812 */ /* 0x041fe2000784c0ff */
[----:B------:R-:W-:Y:S01]  /*f500*/  UIADD3 UR18, UR23, UR18, URZ ;  /* 0x0000001217127290 */ /* 0x000fe2000fffe03f */
[----:B------:R-:W-:Y:S01]  /*f510*/  LOP3.LUT P0, RZ, R2, 0x1f, RZ, 0xc0, !PT ;  /* 0x0000001f02ff7812 */ /* 0x000fe2000780c0ff */
[----:B------:R-:W-:Y:S01]  /*f520*/  UIADD3 UR27, UR20, 0x1, URZ ;  /* 0x00000001141b7890 */ /* 0x000fe2000fffe03f */
[----:B------:R-:W-:Y:S02]  /*f530*/  ULDC.64 UR24, c[0x0][0x198] ;  /* 0x0000660000187ab9 */ /* 0x000fe40000000a00 */
[----:B------:R-:W-:-:S13]  /*f540*/  PLOP3.LUT P0, PT, P0, P2, PT, 0x8a, 0x0 ;  /* 0x000000000000781c */ /* 0x000fda0000705172 */
.L_x_309:
[----:B------:R-:W-:-:S03]  /*f550*/  UMOV UR7, 0xffffffff ;  /* 0xffffffff00077882 */ /* 0x000fc60000000000 */
[----:B------:R-:W-:Y:S05]  /*f560*/  BRA.DIV UR7, `(.L_x_298) ;  /* 0x00000012073c7947 */ /* 0x000fea000b800000 */
[----:B------:R-:W-:-:S13]  /*f570*/  ELECT P1, URZ, PT ;  /* 0x00000000003f782f */ /* 0x000fda0003820000 */
.L_x_323:
[----:B------:R-:W0:Y:S01]  /*f580*/  LDC R2, c[0x0][0x28c] ;  /* 0x0000a300ff027b82 */ /* 0x000e220000000800 */
[----:B------:R-:W-:Y:S01]  /*f590*/  BSSY B1, `(.L_x_299) ;  /* 0x0000038000017945 */ /* 0x000fe20003800000 */
[----:B0-----:R-:W-:-:S13]  /*f5a0*/  ISETP.LT.OR P1, PT, R2, 0x1, !P1 ;  /* 0x000000010200780c */ /* 0x001fda0004f21670 */
[----:B------:R-:W-:Y:S05]  /*f5b0*/  @P1 BRA `(.L_x_300) ;  /* 0x0000000000d41947 */ /* 0x000fea0003800000 */
[----:B------:R-:W-:Y:S02]  /*f5c0*/  IMAD.SHL.U32 R6, R6, 0x80, RZ ;  /* 0x0000008006067824 */ /* 0x000fe400078e00ff */
[----:B------:R-:W-:Y:S02]  /*f5d0*/  IMAD.SHL.U32 R7, R5, 0x100, RZ ;  /* 0x0000010005077824 */ /* 0x000fe400078e00ff */
[----:B------:R-:W-:Y:S02]  /*f5e0*/  IMAD.MOV.U32 R12, RZ, RZ, RZ ;  /* 0x000000ffff0c7224 */ /* 0x000fe400078e00ff */
[----:B------:R-:W-:Y:S02]  /*f5f0*/  IMAD.U32 R14, RZ, RZ, UR27 ;  /* 0x0000001bff0e7e24 */ /* 0x000fe4000f8e00ff */
[----:B------:R-:W-:Y:S02]  /*f600*/  IMAD.MOV.U32 R2, RZ, RZ, R0 ;  /* 0x000000ffff027224 */ /* 0x000fe400078e0000 */
[----:B------:R-:W-:-:S07]  /*f610*/  IMAD.MOV.U32 R3, RZ, RZ, R8 ;  /* 0x000000ffff037224 */ /* 0x000fce00078e0008 */
.L_x_304:
[----:B------:R-:W0:Y:S01]  /*f620*/  S2R R5, SR_CgaCtaId ;  /* 0x0000000000057919 */ /* 0x000e220000008800 */
[----:B------:R-:W-:-:S04]  /*f630*/  MOV R4, 0x400 ;  /* 0x0000040000047802 */ /* 0x000fc80000000f00 */
[----:B0-----:R-:W-:Y:S02]  /*f640*/  LEA R10, R5, R4, 0x18 ;  /* 0x00000004050a7211 */ /* 0x001fe400078ec0ff */
[----:B------:R-:W-:Y:S01]  /*f650*/  SHF.L.U32 R4, R2, 0x1f, RZ ;  /* 0x0000001f02047819 */ /* 0x000fe200000006ff */
[----:B------:R-:W0:Y:S02]  /*f660*/  @!P2 LDC R5, c[0x0][0x500] ;  /* 0x00014000ff05ab82 */ /* 0x000e240000000800 */
[----:B------:R-:W-:-:S04]  /*f670*/  IMAD R13, R3, 0x8, R10 ;  /* 0x00000008030d7824 */ /* 0x000fc800078e020a */
[----:B------:R-:W1:Y:S02]  /*f680*/  SYNCS.PHASECHK.TRANS64.TRYWAIT P1, [R13+URZ+0x38], R4 ;  /* 0x000038040d0075a7 */ /* 0x000e64000802017f */
[----:B-1----:R-:W-:Y:S05]  /*f690*/  @!P1 BRA `(.L_x_301) ;  /* 0x0000001000109947 */ /* 0x002fea0003800000 */
.L_x_324:
[----:B------:R-:W-:Y:S01]  /*f6a0*/  UPRMT UR7, UR26, 0x9910, URZ ;  /* 0x000099101a077896 */ /* 0x000fe2000800003f */
[----:B0-----:R0:W-:Y:S03]  /*f6b0*/  @!P2 SYNCS.ARRIVE.TRANS64 RZ, [R13+URZ], R5 ;  /* 0x000000050dffa9a7 */ /* 0x0011e6000800003f */
[----:B------:R-:W-:-:S06]  /*f6c0*/  UISETP.NE.AND UP0, UPT, UR7, 0x2, UPT ;  /* 0x000000020700788c */ /* 0x000fcc000bf05270 */
[----:B------:R-:W-:-:S13]  /*f6d0*/  PLOP3.LUT P1, PT, PT, PT, UP0, 0x80, 0x0 ;  /* 0x000000000000781c */ /* 0x000fda0003f2f008 */
[----:B0-----:R-:W-:Y:S05]  /*f6e0*/  @P1 BRA `(.L_x_302) ;  /* 0x0000000000041947 */ /* 0x001fea0003800000 */
[----:B------:R-:W-:Y:S01]  /*f6f0*/  BPT.TRAP 0x1 ;  /* 0x000000040000795c */ /* 0x000fe20000300000 */
.L_x_302:
[----:B------:R-:W-:Y:S05]  /*f700*/  @P0 BRA `(.L_x_303) ;  /* 0x0000000000040947 */ /* 0x000fea0003800000 */
[----:B------:R-:W-:Y:S01]  /*f710*/  BPT.TRAP 0x1 ;  /* 0x000000040000795c */ /* 0x000fe20000300000 */
.L_x_303:
[--C-:B-1----:R-:W-:Y:S01]  /*f720*/  IMAD R4, R3, 0x8000, R10.reuse ;  /* 0x0000800003047824 */ /* 0x102fe200078e020a */
[----:B------:R-:W-:Y:S01]  /*f730*/  R2UR UR9, R13 ;  /* 0x000000000d0972ca */ /* 0x000fe200000e0000 */
[----:B------:R-:W-:Y:S01]  /*f740*/  IMAD R10, R3, 0x4000, R10 ;  /* 0x00004000030a7824 */ /* 0x000fe200078e020a */
[----:B------:R-:W-:Y:S01]  /*f750*/  UIADD3 UR14, UP0, UR24, 0xf0, URZ ;  /* 0x000000f0180e7890 */ /* 0x000fe2000ff1e03f */
[----:B------:R-:W-:Y:S01]  /*f760*/  VIADD R14, R14, 0xffffffff ;  /* 0xffffffff0e0e7836 */ /* 0x000fe20000000000 */
[----:B------:R-:W-:Y:S01]  /*f770*/  R2UR UR7, R4 ;  /* 0x00000000040772ca */ /* 0x000fe200000e0000 */
[----:B------:R-:W-:Y:S01]  /*f780*/  UIADD3 UR28, UP1, UR24, 0x1f0, URZ ;  /* 0x000001f0181c7890 */ /* 0x000fe2000ff3e03f */
[----:B------:R-:W-:Y:S01]  /*f790*/  R2UR UR8, R10 ;  /* 0x000000000a0872ca */ /* 0x000fe200000e0000 */
[----:B------:R-:W-:Y:S01]  /*f7a0*/  UIADD3.X UR15, URZ, UR25, URZ, UP0, !UPT ;  /* 0x000000193f0f7290 */ /* 0x000fe200087fe43f */
[----:B------:R-:W-:Y:S01]  /*f7b0*/  R2UR UR11, R7 ;  /* 0x00000000070b72ca */ /* 0x000fe200000e0000 */
[----:B------:R-:W-:Y:S01]  /*f7c0*/  VIADD R3, R3, 0x1 ;  /* 0x0000000103037836 */ /* 0x000fe20000000000 */
[----:B------:R-:W-:Y:S01]  /*f7d0*/  R2UR UR10, R12 ;  /* 0x000000000c0a72ca */ /* 0x000fe200000e0000 */
[----:B------:R-:W-:Y:S01]  /*f7e0*/  UIADD3.X UR29, URZ, UR25, URZ, UP1, !UPT ;  /* 0x000000193f1d7290 */ /* 0x000fe20008ffe43f */
[----:B------:R-:W-:Y:S01]  /*f7f0*/  R2UR UR12, R11 ;  /* 0x000000000b0c72ca */ /* 0x000fe200000e0000 */
[----:B------:R-:W-:Y:S01]  /*f800*/  UMOV UR16, 0x0 ;  /* 0x0000000000107882 */ /* 0x000fe20000000000 */
[----:B------:R-:W-:Y:S01]  /*f810*/  R2UR UR21, R6 ;  /* 0x00000000061572ca */ /* 0x000fe200000e0000 */
[----:B------:R-:W-:Y:S01]  /*f820*/  UMOV UR17, 0x10000000 ;  /* 0x1000000000117882 */ /* 0x000fe20000000000 */
[----:B------:R-:W-:Y:S01]  /*f830*/  ISETP.GT.AND P3, PT, R14, 0x1, PT ;  /* 0x000000010e00780c */ /* 0x000fe20003f64270 */
[----:B------:R-:W-:Y:S01]  /*f840*/  UIADD3 UR7, UR7, 0x180, URZ ;  /* 0x0000018007077890 */ /* 0x000fe2000fffe03f */
[----:B------:R-:W-:Y:S01]  /*f850*/  ISETP.NE.AND P1, PT, R3, 0x7, PT ;  /* 0x000000070300780c */ /* 0x000fe20003f25270 */
[----:B------:R-:W-:Y:S01]  /*f860*/  UIADD3 UR19, UR8, 0x38180, URZ ;  /* 0x0003818008137890 */ /* 0x000fe2000fffe03f */
[----:B------:R-:W-:-:S02]  /*f870*/  VIADD R12, R12, 0x80 ;  /* 0x000000800c0c7836 */ /* 0x000fc40000000000 */
[----:B------:R-:W-:Y:S02]  /*f880*/  SEL R5, RZ, 0x1, P1 ;  /* 0x00000001ff057807 */ /* 0x000fe40000800000 */
[----:B------:R-:W-:Y:S01]  /*f890*/  UMOV UR8, UR7 ;  /* 0x0000000700087c82 */ /* 0x000fe20008000000 */
[----:B------:R-:W-:Y:S01]  /*f8a0*/  SEL R3, R3, RZ, P1 ;  /* 0x000000ff03037207 */ /* 0x000fe20000800000 */
[----:B------:R0:W-:Y:S01]  /*f8b0*/  UTMALDG.3D [UR8], [UR14], desc[UR16] ;  /* 0x000010080e0075b4 */ /* 0x0001e20008011000 */
[----:B------:R-:W-:Y:S01]  /*f8c0*/  LOP3.LUT R2, R2, R5, RZ, 0x3c, !PT ;  /* 0x0000000502027212 */ /* 0x000fe200078e3cff */
[----:B0-----:R-:W-:Y:S01]  /*f8d0*/  UMOV UR8, UR19 ;  /* 0x0000001300087c82 */ /* 0x001fe20008000000 */
[----:B------:R-:W-:Y:S02]  /*f8e0*/  UMOV UR11, UR21 ;  /* 0x00000015000b7c82 */ /* 0x000fe40008000000 */
[----:B------:R0:W-:Y:S02]  /*f8f0*/  UTMALDG.3D [UR8], [UR28], desc[UR16] ;  /* 0x000010081c0075b4 */ /* 0x0001e40008011000 */
[----:B0-----:R-:W-:Y:S05]  /*f900*/  @P3 BRA `(.L_x_304) ;  /* 0xfffffffc00443947 */ /* 0x001fea000383ffff */
.L_x_300:
[----:B------:R-:W-:Y:S05]  /*f910*/  BSYNC B1 ;  /* 0x0000000000017941 */ /* 0x000fea0003800000 */
.L_x_299:
[----:B------:R-:W2:Y:S01]  /*f920*/  LDL.LU R15, [R1+0x70] ;  /* 0x00007000010f7983 */ /* 0x000ea20000300800 */
[----:B------:R-:W-:Y:S01]  /*f930*/  LOP3.LUT P5, RZ, R9, 0xff, RZ, 0xc0, !PT ;  /* 0x000000ff09ff7812 */ /* 0x000fe200078ac0ff */
[----:B------:R-:W-:Y:S01]  /*f940*/  VIADD R8, R8, UR20 ;  /* 0x0000001408087c36 */ /* 0x000fe20008000000 */
[----:B------:R-:W-:Y:S01]  /*f950*/  ULDC.64 UR8, c[0x0][0x650] ;  /* 0x0001940000087ab9 */ /* 0x000fe20000000a00 */
[----:B------:R-:W3:Y:S01]  /*f960*/  LDL.LU R13, [R1+0x74] ;  /* 0x00007400010d7983 */ /* 0x000ee20000300800 */
[----:B------:R-:W-:Y:S01]  /*f970*/  IMAD.U32 R6, RZ, RZ, UR20 ;  /* 0x00000014ff067e24 */ /* 0x000fe2000f8e00ff */
[----:B------:R-:W-:Y:S01]  /*f980*/  UISETP.GE.U32.AND UP0, UPT, UR20, 0x7, UPT ;  /* 0x000000071400788c */ /* 0x000fe2000bf06070 */
[C---:B------:R-:W-:Y:S01]  /*f990*/  ISETP.GT.U32.AND P1, PT, R8.reuse, 0x6, PT ;  /* 0x000000060800780c */ /* 0x040fe20003f24070 */
[----:B------:R-:W-:Y:S01]  /*f9a0*/  IMAD.WIDE.U32 R2, R8, 0x24924925, RZ ;  /* 0x2492492508027825 */ /* 0x000fe200078e00ff */
[----:B------:R-:W-:Y:S01]  /*f9b0*/  BSSY B1, `(.L_x_305) ;  /* 0x000006d000017945 */ /* 0x000fe20003800000 */
[----:B------:R-:W-:-:S02]  /*f9c0*/  PRMT R9, RZ, 0x7610, R9 ;  /* 0x00007610ff097816 */ /* 0x000fc40000000009 */
[----:B------:R-:W-:Y:S01]  /*f9d0*/  ISETP.LT.U32.AND P1, PT, R6, 0x7, P1 ;  /* 0x000000070600780c */ /* 0x000fe20000f21070 */
[----:B------:R-:W-:Y:S01]  /*f9e0*/  IMAD.IADD R2, R8, 0x1, -R3 ;  /* 0x0000000108027824 */ /* 0x000fe200078e0a03 */
[----:B------:R-:W0:Y:S01]  /*f9f0*/  @P5 S2R R5, SR_CgaCtaId ;  /* 0x0000000000055919 */ /* 0x000e220000008800 */
[----:B------:R-:W-:Y:S01]  /*fa00*/  @P5 MOV R4, 0x400 ;  /* 0x0000040000045802 */ /* 0x000fe20000000f00 */
[----:B------:R-:W-:Y:S01]  /*fa10*/  IMAD.MOV.U32 R6, RZ, RZ, -0x1 ;  /* 0xffffffffff067424 */ /* 0x000fe200078e00ff */
[----:B------:R-:W-:Y:S01]  /*fa20*/  PLOP3.LUT P3, PT, PT, PT, UP0, 0x80, 0x0 ;  /* 0x000000000000781c */ /* 0x000fe20003f6f008 */
[----:B------:R-:W-:Y:S01]  /*fa30*/  IMAD.MOV.U32 R11, RZ, RZ, -0x1 ;  /* 0xffffffffff0b7424 */ /* 0x000fe200078e00ff */
[----:B------:R-:W-:-:S04]  /*fa40*/  LEA.HI R2, R2, R3, RZ, 0x1f ;  /* 0x0000000302027211 */ /* 0x000fc800078ff8ff */
[--C-:B------:R-:W-:Y:S02]  /*fa50*/  SHF.R.U32.HI R3, RZ, 0x2, R2.reuse ;  /* 0x00000002ff037819 */ /* 0x100fe40000011602 */
[----:B------:R-:W-:-:S03]  /*fa60*/  PRMT R2, RZ, 0x7610, R2 ;  /* 0x00007610ff027816 */ /* 0x000fc60000000002 */
[----:B------:R-:W-:Y:S01]  /*fa70*/  IMAD R8, R3, -0x7, R8 ;  /* 0xfffffff903087824 */ /* 0x000fe200078e0208 */
[----:B0-----:R-:W-:Y:S02]  /*fa80*/  @P5 LEA R4, R5, R4, 0x18 ;  /* 0x0000000405045211 */ /* 0x001fe400078ec0ff */
[----:B------:R-:W-:Y:S02]  /*fa90*/  SEL R5, RZ, 0x1, !P1 ;  /* 0x00000001ff057807 */ /* 0x000fe40004800000 */
[----:B------:R0:W-:Y:S02]  /*faa0*/  @P5 SYNCS.ARRIVE.TRANS64.A1T0 RZ, [R4+URZ+0x88], RZ ;  /* 0x000088ff04ff59a7 */ /* 0x0001e4000810003f */
[----:B------:R-:W-:Y:S01]  /*fab0*/  LOP3.LUT R0, R0, R5, RZ, 0x3c, !PT ;  /* 0x0000000500007212 */ /* 0x000fe200078e3cff */
[----:B------:R-:W-:-:S03]  /*fac0*/  IMAD.MOV.U32 R5, RZ, RZ, -0x1 ;  /* 0xffffffffff057424 */ /* 0x000fc600078e00ff */
[----:B------:R-:W-:Y:S02]  /*fad0*/  @P3 LOP3.LUT R0, R0, 0x1, R3, 0x78, !PT ;  /* 0x0000000100003812 */ /* 0x000fe400078e7803 */
[----:B---3--:R-:W-:-:S04]  /*fae0*/  IADD3 R13, P1, R13, UR22, RZ ;  /* 0x000000160d0d7c10 */ /* 0x008fc8000ff3e0ff */
[----:B--2---:R-:W-:Y:S01]  /*faf0*/  IADD3.X R15, R15, UR18, RZ, P1, !PT ;  /* 0x000000120f0f7c10 */ /* 0x004fe20008ffe4ff */
[----:B------:R0:W-:Y:S01]  /*fb00*/  STL [R1+0x74], R13 ;  /* 0x0000740d01007387 */ /* 0x0001e20000100800 */
[----:B------:R-:W-:-:S03]  /*fb10*/  ISETP.GE.U32.AND P1, PT, R13, UR8, PT ;  /* 0x000000080d007c0c */ /* 0x000fc6000bf26070 */
[----:B------:R0:W-:Y:S01]  /*fb20*/  STL [R1+0x70], R15 ;  /* 0x0000700f01007387 */ /* 0x0001e20000100800 */
[----:B------:R-:W-:-:S13]  /*fb30*/  ISETP.GE.U32.AND.EX P1, PT, R15, UR9, PT, P1 ;  /* 0x000000090f007c0c */ /* 0x000fda000bf26110 */
[----:B0-----:R-:W-:Y:S05]  /*fb40*/  @P1 BRA `(.L_x_306) ;  /* 0x00000004004c1947 */ /* 0x001fea0003800000 */
[----:B------:R-:W-:Y:S01]  /*fb50*/  ULDC.64 UR8, c[0x0][0x628] ;  /* 0x00018a0000087ab9 */ /* 0x000fe20000000a00 */
[----:B------:R-:W0:Y:S01]  /*fb60*/  S2R R12, SR_CTAID.X ;  /* 0x00000000000c7919 */ /* 0x000e220000002500 */
[----:B------:R-:W-:Y:S01]  /*fb70*/  ISETP.NE.U32.AND P1, PT, RZ, UR8, PT ;  /* 0x00000008ff007c0c */ /* 0x000fe2000bf25070 */
[----:B------:R-:W-:Y:S01]  /*fb80*/  ULDC UR10, c[0x0][0x630] ;  /* 0x00018c00000a7ab9 */ /* 0x000fe20000000800 */
[----:B------:R-:W-:Y:S01]  /*fb90*/  IMAD.MOV.U32 R2, RZ, RZ, R13 ;  /* 0x000000ffff027224 */ /* 0x000fe200078e000d */
[----:B------:R-:W1:Y:S01]  /*fba0*/  S2R R10, SR_CTAID.Y ;  /* 0x00000000000a7919 */ /* 0x000e620000002600 */
[----:B------:R-:W-:Y:S01]  /*fbb0*/  ISETP.NE.AND.EX P1, PT, RZ, UR9, PT, P1 ;  /* 0x00000009ff007c0c */ /* 0x000fe2000bf25310 */
[----:B------:R-:W-:-:S12]  /*fbc0*/  IMAD.MOV.U32 R3, RZ, RZ, R15 ;  /* 0x000000ffff037224 */ /* 0x000fd800078e000f */
[----:B------:R-:W-:Y:S05]  /*fbd0*/  @!P1 BRA `(.L_x_307) ;  /* 0x0000000000289947 */ /* 0x000fea0003800000 */
[----:B------:R-:W-:Y:S02]  /*fbe0*/  ULDC UR7, c[0x0][0x634] ;  /* 0x00018d0000077ab9 */ /* 0x000fe40000000800 */
[----:B------:R-:W-:-:S05]  /*fbf0*/  IADD3 R7, P1, R13, UR7, RZ ;  /* 0x000000070d077c10 */ /* 0x000fca000ff3e0ff */
[----:B------:R-:W-:-:S04]  /*fc00*/  IMAD.X R11, RZ, RZ, R15, P1 ;  /* 0x000000ffff0b7224 */ /* 0x000fc800008e060f */
[----:B------:R-:W-:-:S04]  /*fc10*/  IMAD.WIDE.U32 R4, R11, UR8, RZ ;  /* 0x000000080b047c25 */ /* 0x000fc8000f8e00ff */
[----:B------:R-:W-:-:S04]  /*fc20*/  IMAD.WIDE.U32 R4, P1, R7, UR9, R4 ;  /* 0x0000000907047c25 */ /* 0x000fc8000f820004 */
[----:B------:R-:W-:-:S04]  /*fc30*/  IMAD.WIDE.U32 R6, R7, UR8, RZ ;  /* 0x0000000807067c25 */ /* 0x000fc8000f8e00ff */
[----:B------:R-:W-:Y:S01]  /*fc40*/  IMAD.X R3, RZ, RZ, RZ, P1 ;  /* 0x000000ffff037224 */ /* 0x000fe200008e06ff */
[----:B------:R-:W-:Y:S01]  /*fc50*/  IADD3 RZ, P1, R7, R4, RZ ;  /* 0x0000000407ff7210 */ /* 0x000fe20007f3e0ff */
[----:B------:R-:W-:-:S04]  /*fc60*/  IMAD.MOV.U32 R2, RZ, RZ, R5 ;  /* 0x000000ffff027224 */ /* 0x000fc800078e0005 */
[----:B------:R-:W-:-:S08]  /*fc70*/  IMAD.WIDE.U32.X R2, R11, UR9, R2, P1 ;  /* 0x000000090b027c25 */ /* 0x000fd000088e0402 */
.L_x_307:
[--C-:B------:R-:W-:Y:S01]  /*fc80*/  SHF.R.U64 R11, R2, UR10, R3.reuse ;  /* 0x0000000a020b7c19 */ /* 0x100fe20008001203 */
[----:B------:R-:W-:Y:S01]  /*fc90*/  ULDC.64 UR8, c[0x0][0x620] ;  /* 0x0001880000087ab9 */ /* 0x000fe20000000a00 */
[----:B------:R-:W-:Y:S01]  /*fca0*/  SHF.R.U32.HI R2, RZ, UR10, R3 ;  /* 0x0000000aff027c19 */ /* 0x000fe20008011603 */
[----:B------:R-:W-:Y:S01]  /*fcb0*/  IMAD.MOV.U32 R3, RZ, RZ, R15 ;  /* 0x000000ffff037224 */ /* 0x000fe200078e000f */
[----:B------:R-:W-:Y:S01]  /*fcc0*/  IADD3 R5, P1, RZ, -R11, RZ ;  /* 0x8000000bff057210 */ /* 0x000fe20007f3e0ff */
[----:B------:R-:W-:Y:S01]  /*fcd0*/  ULDC UR7, c[0x0][0x150] ;  /* 0x0000540000077ab9 */ /* 0x000fe20000000800 */
[----:B0-----:R-:W-:Y:S01]  /*fce0*/  I2FP.F32.U32 R6, R12 ;  /* 0x0000000c00067245 */ /* 0x001fe20000201000 */
[----:B------:R-:W0:Y:S01]  /*fcf0*/  LDC R7, c[0x0][0x144] ;  /* 0x00005100ff077b82 */ /* 0x000e220000000800 */
[----:B------:R-:W-:Y:S01]  /*fd00*/  ULDC.64 UR10, c[0x0][0x640] ;  /* 0x00019000000a7ab9 */ /* 0x000fe20000000a00 */
[----:B------:R-:W-:Y:S01]  /*fd10*/  IMAD.X R2, RZ, RZ, ~R2, P1 ;  /* 0x000000ffff027224 */ /* 0x000fe200008e0e02 */
[----:B------:R-:W-:Y:S01]  /*fd20*/  ISETP.NE.U32.AND P1, PT, RZ, UR10, PT ;  /* 0x0000000aff007c0c */ /* 0x000fe2000bf25070 */
[----:B------:R-:W-:Y:S01]  /*fd30*/  FMUL R6, R6, UR7 ;  /* 0x0000000706067c20 */ /* 0x000fe20008400000 */
[----:B------:R-:W-:Y:S01]  /*fd40*/  ULDC UR7, c[0x0][0x618] ;  /* 0x0001860000077ab9 */ /* 0x000fe20000000800 */
[----:B------:R-:W-:Y:S01]  /*fd50*/  IMAD R4, R2, UR8, RZ ;  /* 0x0000000802047c24 */ /* 0x000fe2000f8e02ff */
[----:B------:R-:W-:Y:S01]  /*fd60*/  ISETP.NE.AND.EX P1, PT, RZ, UR11, PT, P1 ;  /* 0x0000000bff007c0c */ /* 0x000fe2000bf25310 */
[----:B------:R-:W-:Y:S01]  /*fd70*/  IMAD.MOV.U32 R2, RZ, RZ, R13 ;  /* 0x000000ffff027224 */ /* 0x000fe200078e000d */
[----:B------:R-:W2:Y:S01]  /*fd80*/  LDC R15, c[0x0][0x148] ;  /* 0x00005200ff0f7b82 */ /* 0x000ea20000000800 */
[----:B------:R-:W3:Y:S02]  /*fd90*/  F2I.U32.TRUNC.NTZ R6, R6 ;  /* 0x0000000600067305 */ /* 0x000ee4000020f000 */
[----:B------:R-:W-:Y:S01]  /*fda0*/  IMAD.WIDE.U32 R2, R5, UR8, R2 ;  /* 0x0000000805027c25 */ /* 0x000fe2000f8e0002 */
[----:B------:R-:W-:-:S03]  /*fdb0*/  ULDC UR8, c[0x0][0x154] ;  /* 0x0000550000087ab9 */ /* 0x000fc60000000800 */
[----:B------:R-:W-:Y:S01]  /*fdc0*/  IMAD R5, R5, UR9, R4 ;  /* 0x0000000905057c24 */ /* 0x000fe2000f8e0204 */
[----:B------:R-:W-:-:S03]  /*fdd0*/  ULDC UR9, c[0x0][0x608] ;  /* 0x0001820000097ab9 */ /* 0x000fc60000000800 */
[----:B------:R-:W-:-:S05]  /*fde0*/  IMAD.IADD R3, R3, 0x1, R5 ;  /* 0x0000000103037824 */ /* 0x000fca00078e0205 */
[----:B------:R-:W-:Y:S01]  /*fdf0*/  SHF.R.U64 R13, R2, UR7, R3 ;  /* 0x00000007020d7c19 */ /* 0x000fe20008001203 */
[----:B---3--:R-:W-:Y:S01]  /*fe00*/  IMAD.MOV R6, RZ, RZ, -R6 ;  /* 0x000000ffff067224 */ /* 0x008fe200078e0a06 */
[----:B-1----:R-:W-:-:S03]  /*fe10*/  I2FP.F32.U32 R2, R10 ;  /* 0x0000000a00027245 */ /* 0x002fc60000201000 */
[----:B0-----:R-:W-:Y:S02]  /*fe20*/  IMAD R19, R7, R6, R12 ;  /* 0x0000000607137224 */ /* 0x001fe400078e020c */
[----:B------:R-:W-:Y:S01]  /*fe30*/  FMUL R4, R2, UR8 ;  /* 0x0000000802047c20 */ /* 0x000fe20008400000 */
[----:B------:R-:W-:Y:S01]  /*fe40*/  SHF.R.U32.HI R2, RZ, UR7, R3 ;  /* 0x00000007ff027c19 */ /* 0x000fe20008011603 */
[----:B------:R-:W-:Y:S02]  /*fe50*/  ULDC UR7, c[0x0][0x658] ;  /* 0x0001960000077ab9 */ /* 0x000fe40000000800 */
[----:B------:R0:W1:Y:S01]  /*fe60*/  F2I.U32.TRUNC.NTZ R18, R4 ;  /* 0x0000000400127305 */ /* 0x000062000020f000 */
[--C-:B------:R-:W-:Y:S02]  /*fe70*/  SHF.R.U64 R16, R13, UR9, R2.reuse ;  /* 0x000000090d107c19 */ /* 0x100fe40008001202 */
[----:B------:R-:W-:-:S04]  /*fe80*/  SHF.R.U32.HI R3, RZ, UR9, R2 ;  /* 0x00000009ff037c19 */ /* 0x000fc80008011602 */
[--C-:B------:R-:W-:Y:S02]  /*fe90*/  SHF.R.U64 R14, R16, UR7, R3.reuse ;  /* 0x00000007100e7c19 */ /* 0x100fe40008001203 */
[----:B------:R-:W-:-:S03]  /*fea0*/  SHF.R.U32.HI R3, RZ, UR7, R3 ;  /* 0x00000007ff037c19 */ /* 0x000fc60008011603 */
[----:B------:R-:W-:Y:S01]  /*feb0*/  IMAD.MOV.U32 R2, RZ, RZ, R14 ;  /* 0x000000ffff027224 */ /* 0x000fe200078e000e */
[----:B0-2---:R-:W-:Y:S06]  /*fec0*/  @!P1 BRA `(.L_x_308) ;  /* 0x0000000000289947 */ /* 0x005fec0003800000 */
        /* <DEDUP_REMOVED lines=10> */
.L_x_308:
[----:B------:R-:W-:Y:S01]  /*ff70*/  ULDC UR7, c[0x0][0x648] ;  /* 0x0001920000077ab9 */ /* 0x000fe20000000800 */
[----:B-1----:R-:W-:Y:S01]  /*ff80*/  IMAD.MOV R18, RZ, RZ, -R18 ;  /* 0x000000ffff127224 */ /* 0x002fe200078e0a12 */
[----:B------:R-:W-:Y:S01]  /*ff90*/  SHF.R.U64 R3, R2, UR7, R3 ;  /* 0x0000000702037c19 */ /* 0x000fe20008001203 */
[----:B------:R-:W-:Y:S01]  /*ffa0*/  ULDC UR7, c[0x0][0x638] ;  /* 0x00018e0000077ab9 */ /* 0x000fe20000000800 */
[----:B------:R-:W-:Y:S01]  /*ffb0*/  LOP3.LUT R2, R16, UR6, RZ, 0xc0, !PT ;  /* 0x0000000610027c12 */ /* 0x000fe2000f8ec0ff */
[----:B------:R-:W-:Y:S01]  /*ffc0*/  @P4 IMAD R19, R15, R18, R10 ;  /* 0x000000120f134224 */ /* 0x000fe200078e020a */
[----:B------:R-:W-:Y:S01]  /*ffd0*/  LOP3.LUT R13, R13, UR4, RZ, 0xc0, !PT ;  /* 0x000000040d0d7c12 */ /* 0x000fe2000f8ec0ff */
[----:B------:R-:W-:Y:S01]  /*ffe0*/  IMAD.MOV R5, RZ, RZ, -R3 ;  /* 0x000000ffff057224 */ /* 0x000fe200078e0a03 */
[----:B------:R-:W-:Y:S01]  /*fff0*/  ULDC UR8, c[0x0][0x610] ;  /* 0x0001840000087ab9 */ /* 0x000fe20000000800 */
[----:B------:R-:W-:Y:S02]  /*10000*/  IMAD R2, R3, UR5, R2 ;  /* 0x0000000503027c24 */ /* 0x000fe4000f8e0202 */
[----:B------:R-:W-:Y:S01]  /*10010*/  IMAD R14, R5, UR7, R14 ;  /* 0x00000007050e7c24 */ /* 0x000fe2000f8e020e */
[----:B------:R-:W-:Y:S01]  /*10020*/  ULDC UR7, c[0x0][0x600] ;  /* 0x0001800000077ab9 */ /* 0x000fe20000000800 */
[----:B------:R-:W-:-:S02]  /*10030*/  IMAD R5, R2, UR8, R19 ;  /* 0x0000000802057c24 */ /* 0x000fc4000f8e0213 */
[----:B------:R-:W-:Y:S02]  /*10040*/  IMAD R14, R14, UR7, R13 ;  /* 0x000000070e0e7c24 */ /* 0x000fe4000f8e020d */
[----:B------:R-:W-:-:S03]  /*10050*/  IMAD.MOV.U32 R2, RZ, RZ, 0x1 ;  /* 0x00000001ff027424 */ /* 0x000fc600078e00ff */
[----:B------:R-:W-:Y:S02]  /*10060*/  SEL R6, R14, R5, !P4 ;  /* 0x000000050e067207 */ /* 0x000fe40006000000 */
[----:B------:R-:W-:-:S07]  /*10070*/  SEL R5, R5, R14, !P4 ;  /* 0x0000000e05057207 */ /* 0x000fce0006000000 */
.L_x_306:
[----:B------:R-:W-:Y:S05]  /*10080*/  BSYNC B1 ;  /* 0x0000000000017941 */ /* 0x000fea0003800000 */
.L_x_305:
[----:B------:R-:W-:-:S13]  /*10090*/  LOP3.LUT P1, RZ, R2, 0xff, RZ, 0xc0, !PT ;  /* 0x000000ff02ff7812 */ /* 0x000fda000782c0ff */
[----:B------:R-:W-:Y:S05]  /*100a0*/  @P1 BRA `(.L_x_309) ;  /* 0xfffffff400281947 */ /* 0x000fea000383ffff */
[----:B------:R-:W-:Y:S05]  /*100b0*/  BSYNC B0 ;  /* 0x0000000000007941 */ /* 0x000fea0003800000 */
.L_x_297:
[----:B------:R-:W-:-:S03]  /*100c0*/  UMOV UR7, 0xffffffff ;  /* 0xffffffff00077882 */ /* 0x000fc60000000000 */
[----:B------:R-:W-:Y:S05]  /*100d0*/  BRA.DIV UR7, `(.L_x_310) ;  /* 0x0000000607947947 */ /* 0x000fea000b800000 */
[----:B------:R-:W-:-:S13]  /*100e0*/  ELECT P0, URZ, PT ;  /* 0x00000000003f782f */ /* 0x000fda0003800000 */
.L_x_327:
[----:B------:R-:W-:Y:S04]  /*100f0*/  BSSY B0, `(.L_x_311) ;  /* 0x0000047000007945 */ /* 0x000fe80003800000 */
[----:B------:R-:W-:Y:S05]  /*10100*/  @!P0 BRA `(.L_x_312) ;  /* 0x0000000400148947 */ /* 0x000fea0003800000 */
[----:B------:R-:W-:-:S04]  /*10110*/  ULOP3.LUT UR7, UR13, 0x2, URZ, 0xfc, !UPT ;  /* 0x000000020d077892 */ /* 0x000fc8000f8efc3f */
[----:B------:R-:W-:-:S06]  /*10120*/  UISETP.NE.AND UP0, UPT, UR7, 0x3, UPT ;  /* 0x000000030700788c */ /* 0x000fcc000bf05270 */
[----:B------:R-:W-:-:S13]  /*10130*/  PLOP3.LUT P0, PT, PT, PT, UP0, 0x80, 0x0 ;  /* 0x000000000000781c */ /* 0x000fda0003f0f008 */
[----:B------:R-:W-:Y:S05]  /*10140*/  @!P0 BRA `(.L_x_313) ;  /* 0x0000000000048947 */ /* 0x000fea0003800000 */
[----:B------:R-:W-:Y:S01]  /*10150*/  BPT.TRAP 0x1 ;  /* 0x000000040000795c */ /* 0x000fe20000300000 */
.L_x_313:
[----:B------:R-:W0:Y:S01]  /*10160*/  S2R R3, SR_CgaCtaId ;  /* 0x0000000000037919 */ /* 0x000e220000008800 */
[----:B------:R-:W-:-:S04]  /*10170*/  MOV R2, 0x400 ;  /* 0x0000040000027802 */ /* 0x000fc80000000f00 */
[----:B0-----:R-:W-:Y:S02]  /*10180*/  LEA R3, R3, R2, 0x18 ;  /* 0x0000000203037211 */ /* 0x001fe400078ec0ff */
[----:B------:R-:W-:-:S03]  /*10190*/  SHF.L.U32 R2, R0, 0x1f, RZ ;  /* 0x0000001f00027819 */ /* 0x000fc600000006ff */
[----:B------:R-:W-:-:S04]  /*101a0*/  VIADD R3, R3, 0x38 ;  /* 0x0000003803037836 */ /* 0x000fc80000000000 */
[C---:B------:R-:W-:Y:S02]  /*101b0*/  IMAD R7, R8.reuse, 0x8, R3 ;  /* 0x0000000808077824 */ /* 0x040fe400078e0203 */
[----:B------:R-:W-:Y:S02]  /*101c0*/  VIADD R8, R8, 0x1 ;  /* 0x0000000108087836 */ /* 0x000fe40000000000 */
[----:B------:R-:W0:Y:S03]  /*101d0*/  SYNCS.PHASECHK.TRANS64.TRYWAIT P0, [R7+URZ], R2 ;  /* 0x00000002070075a7 */ /* 0x000e26000800017f */
[----:B------:R-:W-:-:S04]  /*101e0*/  ISETP.NE.AND P1, PT, R8, 0x7, PT ;  /* 0x000000070800780c */ /* 0x000fc80003f25270 */
[----:B------:R-:W-:Y:S02]  /*101f0*/  SEL R5, RZ, 0x1, P1 ;  /* 0x00000001ff057807 */ /* 0x000fe40000800000 */
[----:B------:R-:W-:Y:S02]  /*10200*/  SEL R8, R8, RZ, P1 ;  /* 0x000000ff08087207 */ /* 0x000fe40000800000 */
[----:B------:R-:W-:-:S03]  /*10210*/  LOP3.LUT R5, R0, R5, RZ, 0x3c, !PT ;  /* 0x0000000500057212 */ /* 0x000fc600078e3cff */
[----:B------:R-:W-:Y:S01]  /*10220*/  IMAD R9, R8, 0x8, R3 ;  /* 0x0000000808097824 */ /* 0x000fe200078e0203 */
[----:B------:R-:W-:Y:S01]  /*10230*/  SHF.L.U32 R4, R5, 0x1f, RZ ;  /* 0x0000001f05047819 */ /* 0x000fe200000006ff */
[----:B0-----:R-:W-:Y:S06]  /*10240*/  @!P0 BRA `(.L_x_314) ;  /* 0x00000004005c8947 */ /* 0x001fec0003800000 */
.L_x_328:
[----:B------:R-:W1:Y:S01]  /*10250*/  SYNCS.PHASECHK.TRANS64.TRYWAIT P0, [R9+URZ], R4 ;  /* 0x00000004090075a7 */ /* 0x000e62000800017f */
[----:B------:R-:W-:-:S05]  /*10260*/  VIADD R0, R8, 0x1 ;  /* 0x0000000108007836 */ /* 0x000fca0000000000 */
[----:B------:R-:W-:-:S04]  /*10270*/  ISETP.NE.AND P1, PT, R0, 0x7, PT ;  /* 0x000000070000780c */ /* 0x000fc80003f25270 */
[----:B0-----:R-:W-:Y:S02]  /*10280*/  SEL R2, RZ, 0x1, P1 ;  /* 0x00000001ff027807 */ /* 0x001fe40000800000 */
[----:B------:R-:W-:Y:S02]  /*10290*/  SEL R0, R0, RZ, P1 ;  /* 0x000000ff00007207 */ /* 0x000fe40000800000 */
[----:B------:R-:W-:-:S03]  /*102a0*/  LOP3.LUT R7, R5, R2, RZ, 0x3c, !PT ;  /* 0x0000000205077212 */ /* 0x000fc600078e3cff */
[----:B------:R-:W-:Y:S01]  /*102b0*/  IMAD R6, R0, 0x8, R3 ;  /* 0x0000000800067824 */ /* 0x000fe200078e0203 */
[----:B------:R-:W-:Y:S01]  /*102c0*/  SHF.L.U32 R5, R7, 0x1f, RZ ;  /* 0x0000001f07057819 */ /* 0x000fe200000006ff */
[----:B-1----:R-:W-:Y:S06]  /*102d0*/  @!P0 BRA `(.L_x_315) ;  /* 0x00000004004c8947 */ /* 0x002fec0003800000 */
.L_x_329:
[----:B------:R-:W1:Y:S01]  /*102e0*/  SYNCS.PHASECHK.TRANS64.TRYWAIT P0, [R6+URZ], R5 ;  /* 0x00000005060075a7 */ /* 0x000e62000800017f */
[----:B------:R-:W-:-:S05]  /*102f0*/  VIADD R0, R0, 0x1 ;  /* 0x0000000100007836 */ /* 0x000fca0000000000 */
[----:B------:R-:W-:-:S04]  /*10300*/  ISETP.NE.AND P1, PT, R0, 0x7, PT ;  /* 0x000000070000780c */ /* 0x000fc80003f25270 */
[----:B------:R-:W-:Y:S02]  /*10310*/  SEL R2, RZ, 0x1, P1 ;  /* 0x00000001ff027807 */ /* 0x000fe40000800000 */
[----:B------:R-:W-:Y:S02]  /*10320*/  SEL R0, R0, RZ, P1 ;  /* 0x000000ff00007207 */ /* 0x000fe40000800000 */
[----:B------:R-:W-:-:S03]  /*10330*/  LOP3.LUT R7, R7, R2, RZ, 0x3c, !PT ;  /* 0x0000000207077212 */ /* 0x000fc600078e3cff */
[----:B0-----:R-:W-:Y:S01]  /*10340*/  IMAD R9, R0, 0x8, R3 ;  /* 0x0000000800097824 */ /* 0x001fe200078e0203 */
[----:B------:R-:W-:Y:S01]  /*10350*/  SHF.L.U32 R4, R7, 0x1f, RZ ;  /* 0x0000001f07047819 */ /* 0x000fe200000006ff */
[----:B-1----:R-:W-:Y:S06]  /*10360*/  @!P0 BRA `(.L_x_316) ;  /* 0x00000004003c8947 */ /* 0x002fec0003800000 */
.L_x_330:
        /* <DEDUP_REMOVED lines=9> */
.L_x_331:
        /* <DEDUP_REMOVED lines=9> */
.L_x_332:
[----:B------:R-:W1:Y:S01]  /*10490*/  SYNCS.PHASECHK.TRANS64.TRYWAIT P0, [R9+URZ], R4 ;  /* 0x00000004090075a7 */ /* 0x000e62000800017f */
[----:B------:R-:W-:-:S05]  /*104a0*/  VIADD R0, R0, 0x1 ;  /* 0x0000000100007836 */ /* 0x000fca0000000000 */
[----:B------:R-:W-:-:S04]  /*104b0*/  ISETP.NE.AND P1, PT, R0, 0x7, PT ;  /* 0x000000070000780c */ /* 0x000fc80003f25270 */
[----:B------:R-:W-:Y:S02]  /*104c0*/  SEL R2, RZ, 0x1, P1 ;  /* 0x00000001ff027807 */ /* 0x000fe40000800000 */
[----:B------:R-:W-:Y:S02]  /*104d0*/  SEL R0, R0, RZ, P1 ;  /* 0x000000ff00007207 */ /* 0x000fe40000800000 */
[----:B------:R-:W-:Y:S01]  /*104e0*/  LOP3.LUT R2, R7, R2, RZ, 0x3c, !PT ;  /* 0x0000000207027212 */ /* 0x000fe200078e3cff */
[----:B-1----:R-:W-:Y:S06]  /*104f0*/  @!P0 BRA `(.L_x_319) ;  /* 0x0000000400148947 */ /* 0x002fec0003800000 */
.L_x_333:
[----:B------:R-:W-:Y:S01]  /*10500*/  IMAD R3, R0, 0x8, R3 ;  /* 0x0000000800037824 */ /* 0x000fe200078e0203 */
[----:B------:R-:W-:-:S07]  /*10510*/  SHF.L.U32 R0, R2, 0x1f, RZ ;  /* 0x0000001f02007819 */ /* 0x000fce00000006ff */
.L_x_320:
[----:B--2---:R2:W3:Y:S02]  /*10520*/  SYNCS.PHASECHK.TRANS64.TRYWAIT P0, [R3+URZ], R0 ;  /* 0x00000000030075a7 */ /* 0x0044e4000800017f */
[----:B---3--:R-:W-:Y:S05]  /*10530*/  @!P0 NANOSLEEP.SYNCS 0x989680 ;  /* 0x009896800000895d */ /* 0x008fea0003900000 */
[----:B------:R-:W3:Y:S02]  /*10540*/  @!P0 SYNCS.PHASECHK.TRANS64 P0, [R3+URZ], R0 ;  /* 0x00000000030085a7 */ /* 0x000ee4000800007f */
[----:B---3--:R-:W-:Y:S05]  /*10550*/  @!P0 BRA `(.L_x_320) ;  /* 0xfffffffc00f08947 */ /* 0x008fea000383ffff */
.L_x_312:
[----:B------:R-:W-:Y:S05]  /*10560*/  BSYNC B0 ;  /* 0x0000000000007941 */ /* 0x000fea0003800000 */
.L_x_311:
[----:B------:R-:W-:Y:S05]  /*10570*/  EXIT ;  /* 0x000000000000794d */ /* 0x000fea0003800000 */
.L_x_17:
[----:B-1----:R-:W-:-:S04]  /*10580*/  IMAD.U32 R3, RZ, RZ, UR6 ;  /* 0x00000006ff037e24 */ /* 0x002fc8000f8e00ff */
[----:B------:R1:W2:Y:S03]  /*10590*/  SYNCS.PHASECHK.TRANS64.TRYWAIT P0, [R3+URZ], R0 ;  /* 0x00000000030075a7 */ /* 0x0002a6000800017f */
[----:B--2---:R-:W-:Y:S05]  /*105a0*/  @!P0 NANOSLEEP.SYNCS 0x989680 ;  /* 0x009896800000895d */ /* 0x004fea0003900000 */
[----:B------:R-:W2:Y:S02]  /*105b0*/  @!P0 SYNCS.PHASECHK.TRANS64 P0, [R3+URZ], R0 ;  /* 0x00000000030085a7 */ /* 0x000ea4000800007f */
[----:B--2---:R-:W-:Y:S05]  /*105c0*/  @!P0 BRA `(.L_x_17) ;  /* 0xfffffffc00ec8947 */ /* 0x004fea000383ffff */
[----:B------:R-:W-:Y:S05]  /*105d0*/  BRA `(.L_x_16) ;  /* 0xffffff1400747947 */ /* 0x000fea000383ffff */
.L_x_23:
[----:B-----5:R2:W-:Y:S02]  /*105e0*/  STL [R1+0x80], R0 ;  /* 0x0000800001007387 */ /* 0x0205e40000100800 */
[----:B--2---:R-:W-:-:S04]  /*105f0*/  IMAD.U32 R0, RZ, RZ, UR16 ;  /* 0x00000010ff007e24 */ /* 0x004fc8000f8e00ff */
[----:B------:R2:W3:Y:S03]  /*10600*/  SYNCS.PHASECHK.TRANS64.TRYWAIT P0, [R0+URZ], R229 ;  /* 0x000000e5000075a7 */ /* 0x0004e6000800017f */
[----:B---3--:R-:W-:Y:S05]  /*10610*/  @!P0 NANOSLEEP.SYNCS 0x989680 ;  /* 0x009896800000895d */ /* 0x008fea0003900000 */
[----:B------:R2:W3:Y:S02]  /*10620*/  @!P0 SYNCS.PHASECHK.TRANS64 P0, [R0+URZ], R229 ;  /* 0x000000e5000085a7 */ /* 0x0004e4000800007f */
[----:B--2---:R2:W5:Y:S02]  /*10630*/  LDL.LU R0, [R1+0x80] ;  /* 0x0000800001007983 */ /* 0x0045640000300800 */
[----:B--23--:R-:W-:Y:S05]  /*10640*/  @!P0 BRA `(.L_x_23) ;  /* 0xfffffffc00e48947 */ /* 0x00cfea000383ffff */
[----:B------:R-:W-:Y:S05]  /*10650*/  BRA `(.L_x_22) ;  /* 0xffffff2800407947 */ /* 0x000fea000383ffff */
.L_x_298:
[----:B------:R-:W-:Y:S01]  /*10660*/  BSSY B1, `(.L_x_321) ;  /* 0x0000006000017945 */ /* 0x000fe20003800000 */
[----:B------:R-:W-:-:S07]  /*10670*/  IMAD.MOV.U32 R2, RZ, RZ, -0x1 ;  /* 0xffffffffff027424 */ /* 0x000fce00078e00ff */
[----:B------:R-:W-:Y:S05]  /*10680*/  WARPSYNC.COLLECTIVE R2, `(.L_x_322) ;  /* 0x00000000020c7348 */ /* 0x000fea0003c00000 */
[----:B------:R-:W-:Y:S02]  /*10690*/  ELECT P1, UR62, PT ;  /* 0x00000000003e782f */ /* 0x000fe40003820000 */
[----:B------:R-:W-:Y:S01]  /*106a0*/  MOV R2, UR62 ;  /* 0x0000003e00027c02 */ /* 0x000fe20008000f00 */
[----:B------:R-:W-:Y:S10]  /*106b0*/  ENDCOLLECTIVE ;  /* 0x000000000000791b */ /* 0x000ff40003800000 */
.L_x_322:
[----:B------:R-:W-:Y:S05]  /*106c0*/  BSYNC B1 ;  /* 0x0000000000017941 */ /* 0x000fea0003800000 */
.L_x_321:
[----:B------:R-:W-:Y:S05]  /*106d0*/  BRA `(.L_x_323) ;  /* 0xffffffec00a87947 */ /* 0x000fea000383ffff */
.L_x_301:
[----:B-1----:R1:W2:Y:S02]  /*106e0*/  SYNCS.PHASECHK.TRANS64.TRYWAIT P1, [R13+URZ+0x38], R4 ;  /* 0x000038040d0075a7 */ /* 0x0022a4000802017f */
[----:B--2---:R-:W-:Y:S05]  /*106f0*/  @!P1 NANOSLEEP.SYNCS 0x989680 ;  /* 0x009896800000995d */ /* 0x004fea0003900000 */
[----:B------:R-:W2:Y:S02]  /*10700*/  @!P1 SYNCS.PHASECHK.TRANS64 P1, [R13+URZ+0x38], R4 ;  /* 0x000038040d0095a7 */ /* 0x000ea4000802007f */
[----:B--2---:R-:W-:Y:S05]  /*10710*/  @!P1 BRA `(.L_x_301) ;  /* 0xfffffffc00f09947 */ /* 0x004fea000383ffff */
[----:B------:R-:W-:Y:S05]  /*10720*/  BRA `(.L_x_324) ;  /* 0xffffffec00dc7947 */ /* 0x000fea000383ffff */
.L_x_310:
[----:B------:R-:W-:Y:S01]  /*10730*/  BSSY B0, `(.L_x_325) ;  /* 0x0000006000007945 */ /* 0x000fe20003800000 */
[----:B------:R-:W-:-:S07]  /*10740*/  IMAD.MOV.U32 R2, RZ, RZ, -0x1 ;  /* 0xffffffffff027424 */ /* 0x000fce00078e00ff */
[----:B------:R-:W-:Y:S05]  /*10750*/  WARPSYNC.COLLECTIVE R2, `(.L_x_326) ;  /* 0x00000000020c7348 */ /* 0x000fea0003c00000 */
[----:B------:R-:W-:Y:S02]  /*10760*/  ELECT P1, UR62, PT ;  /* 0x00000000003e782f */ /* 0x000fe40003820000 */
[----:B------:R-:W-:Y:S01]  /*10770*/  MOV R2, UR62 ;  /* 0x0000003e00027c02 */ /* 0x000fe20008000f00 */
[----:B------:R-:W-:Y:S10]  /*10780*/  ENDCOLLECTIVE ;  /* 0x000000000000791b */ /* 0x000ff40003800000 */
.L_x_326:
[----:B------:R-:W-:Y:S05]  /*10790*/  BSYNC B0 ;  /* 0x0000000000007941 */ /* 0x000fea0003800000 */
.L_x_325:
[----:B------:R-:W-:Y:S01]  /*107a0*/  PLOP3.LUT P0, PT, P1, PT, PT, 0x80, 0x0 ;  /* 0x000000000000781c */ /* 0x000fe20000f0f070 */
[----:B------:R-:W-:-:S12]  /*107b0*/  BRA `(.L_x_327) ;  /* 0xfffffff8004c7947 */ /* 0x000fd8000383ffff */
.L_x_314:
[----:B0-----:R0:W1:Y:S02]  /*107c0*/  SYNCS.PHASECHK.TRANS64.TRYWAIT P0, [R7+URZ], R2 ;  /* 0x00000002070075a7 */ /* 0x001064000800017f */
[----:B-1----:R-:W-:Y:S05]  /*107d0*/  @!P0 NANOSLEEP.SYNCS 0x989680 ;  /* 0x009896800000895d */ /* 0x002fea0003900000 */
[----:B------:R-:W1:Y:S02]  /*107e0*/  @!P0 SYNCS.PHASECHK.TRANS64 P0, [R7+URZ], R2 ;  /* 0x00000002070085a7 */ /* 0x000e64000800007f */
[----:B-1----:R-:W-:Y:S05]  /*107f0*/  @!P0 BRA `(.L_x_314) ;  /* 0xfffffffc00f08947 */ /* 0x002fea000383ffff */
[----:B------:R-:W-:Y:S05]  /*10800*/  BRA `(.L_x_328) ;  /* 0xfffffff800907947 */ /* 0x000fea000383ffff */
.L_x_315:
[----:B0-----:R0:W1:Y:S02]  /*10810*/  SYNCS.PHASECHK.TRANS64.TRYWAIT P0, [R9+URZ], R4 ;  /* 0x00000004090075a7 */ /* 0x001064000800017f */
[----:B-1----:R-:W-:Y:S05]  /*10820*/  @!P0 NANOSLEEP.SYNCS 0x989680 ;  /* 0x009896800000895d */ /* 0x002fea0003900000 */
[----:B------:R-:W1:Y:S02]  /*10830*/  @!P0 SYNCS.PHASECHK.TRANS64 P0, [R9+URZ], R4 ;  /* 0x00000004090085a7 */ /* 0x000e64000800007f */
[----:B-1----:R-:W-:Y:S05]  /*10840*/  @!P0 BRA `(.L_x_315) ;  /* 0xfffffffc00f08947 */ /* 0x002fea000383ffff */
[----:B------:R-:W-:Y:S05]  /*10850*/  BRA `(.L_x_329) ;  /* 0xfffffff800a07947 */ /* 0x000fea000383ffff */
.L_x_316:
[----:B0-----:R0:W1:Y:S02]  /*10860*/  SYNCS.PHASECHK.TRANS64.TRYWAIT P0, [R6+URZ], R5 ;  /* 0x00000005060075a7 */ /* 0x001064000800017f */
[----:B-1----:R-:W-:Y:S05]  /*10870*/  @!P0 NANOSLEEP.SYNCS 0x989680 ;  /* 0x009896800000895d */ /* 0x002fea0003900000 */
[----:B------:R-:W1:Y:S02]  /*10880*/  @!P0 SYNCS.PHASECHK.TRANS64 P0, [R6+URZ], R5 ;  /* 0x00000005060085a7 */ /* 0x000e64000800007f */
[----:B-1----:R-:W-:Y:S05]  /*10890*/  @!P0 BRA `(.L_x_316) ;  /* 0xfffffffc00f08947 */ /* 0x002fea000383ffff */
[----:B------:R-:W-:Y:S05]  /*108a0*/  BRA `(.L_x_330) ;  /* 0xfffffff800b07947 */ /* 0x000fea000383ffff */
.L_x_317:
[----:B0-----:R0:W1:Y:S02]  /*108b0*/  SYNCS.PHASECHK.TRANS64.TRYWAIT P0, [R9+URZ], R4 ;  /* 0x00000004090075a7 */ /* 0x001064000800017f */
[----:B-1----:R-:W-:Y:S05]  /*108c0*/  @!P0 NANOSLEEP.SYNCS 0x989680 ;  /* 0x009896800000895d */ /* 0x002fea0003900000 */
[----:B------:R-:W1:Y:S02]  /*108d0*/  @!P0 SYNCS.PHASECHK.TRANS64 P0, [R9+URZ], R4 ;  /* 0x00000004090085a7 */ /* 0x000e64000800007f */
[----:B-1----:R-:W-:Y:S05]  /*108e0*/  @!P0 BRA `(.L_x_317) ;  /* 0xfffffffc00f08947 */ /* 0x002fea000383ffff */
[----:B------:R-:W-:Y:S05]  /*108f0*/  BRA `(.L_x_331) ;  /* 0xfffffff800c07947 */ /* 0x000fea000383ffff */
.L_x_318:
[----:B0-----:R0:W1:Y:S02]  /*10900*/  SYNCS.PHASECHK.TRANS64.TRYWAIT P0, [R6+URZ], R5 ;  /* 0x00000005060075a7 */ /* 0x001064000800017f */
[----:B-1----:R-:W-:Y:S05]  /*10910*/  @!P0 NANOSLEEP.SYNCS 0x989680 ;  /* 0x009896800000895d */ /* 0x002fea0003900000 */
[----:B------:R-:W1:Y:S02]  /*10920*/  @!P0 SYNCS.PHASECHK.TRANS64 P0, [R6+URZ], R5 ;  /* 0x00000005060085a7 */ /* 0x000e64000800007f */
[----:B-1----:R-:W-:Y:S05]  /*10930*/  @!P0 BRA `(.L_x_318) ;  /* 0xfffffffc00f08947 */ /* 0x002fea000383ffff */
[----:B------:R-:W-:Y:S05]  /*10940*/  BRA `(.L_x_332) ;  /* 0xfffffff800d07947 */ /* 0x000fea000383ffff */
.L_x_319:
[----:B-1----:R1:W2:Y:S02]  /*10950*/  SYNCS.PHASECHK.TRANS64.TRYWAIT P0, [R9+URZ], R4 ;  /* 0x00000004090075a7 */ /* 0x0022a4000800017f */
[----:B--2---:R-:W-:Y:S05]  /*10960*/  @!P0 NANOSLEEP.SYNCS 0x989680 ;  /* 0x009896800000895d */ /* 0x004fea0003900000 */
[----:B------:R-:W2:Y:S02]  /*10970*/  @!P0 SYNCS.PHASECHK.TRANS64 P0, [R9+URZ], R4 ;  /* 0x00000004090085a7 */ /* 0x000ea4000800007f */
[----:B--2---:R-:W-:Y:S05]  /*10980*/  @!P0 BRA `(.L_x_319) ;  /* 0xfffffffc00f08947 */ /* 0x004fea000383ffff */
[----:B------:R-:W-:Y:S05]  /*10990*/  BRA `(.L_x_333) ;  /* 0xfffffff800d87947 */ /* 0x000fea000383ffff */
.L_x_334:
[----:B------:R-:W-:-:S00]  /*109a0*/  BRA `(.L_x_334) ;  /* 0xfffffffc00fc7947 */ /* 0x000fc0000383ffff */
[----:B------:R-:W-:-:S00]  /*109b0*/  NOP ;  /* 0x0000000000007918 */ /* 0x000fc00000000000 */
        /* <DEDUP_REMOVED lines=12> */
.L_x_335:


//--------------------- .nv.shared._ZN7cutlass13device_kernelINS_4gemm6kernel13GemmUniversalIN4cute5tupleIJiiiiEEENS1_10collective13CollectiveMmaINS1_37MainloopSm90TmaGmmaWarpSpecializedFP8ILi7ENS5_IJNS4_1CILi1EEESB_SB_EEENS1_35KernelTmaWarpSpecializedCooperativeEEENS5_IJNSA_ILi256EEENSA_ILi128EEESG_EEENS_12float_e4m3_tENS5_IJlSB_lEEESI_SJ_NS4_8TiledMMAINS4_8MMA_AtomIJNS4_4SM904GMMA31MMA_64x128x32_F32E4M3E4M3_SS_TNILNSN_7ScaleInE1ELSP_1EEEEEENS4_6LayoutINS5_IJNSA_ILi2EEESB_SB_EEENS5_IJSB_NSA_ILi0EEESV_EEEEENS5_IJNS4_10UnderscoreESY_SY_EEEEENS4_13SM90_TMA_LOADENS4_14ComposedLayoutINS4_7SwizzleILi3ELi4ELi3EEENS4_18smem_ptr_flag_bitsILi8EEENSS_INS5_IJNSA_ILi8EEESG_EEENS5_IJSG_SB_EEEEEEEvNS4_8identityES11_S1B_vS1C_EENS_8epilogue10collective6detail29Sm90TmaWarpSpecializedAdapterINS1F_15DefaultEpilogueISI_SJ_SJ_NS1E_6thread17LinearCombinationISI_Li1EffLNS1J_9ScaleType4KindE0ELNS_15FloatRoundStyleE2ESI_EENS1_15EpilogueDefaultEEEEEvvEEEEvNT_6ParamsE --------------------------
	.section	.nv.shared._ZN7cutlass13device_kernelINS_4gemm6kernel13GemmUniversalIN4cute5tupleIJiiiiEEENS1_10collective13CollectiveMmaINS1_37MainloopSm90TmaGmmaWarpSpecializedFP8ILi7ENS5_IJNS4_1CILi1EEESB_SB_EEENS1_35KernelTmaWarpSpecializedCooperativeEEENS5_IJNSA_ILi256EEENSA_ILi128EEESG_EEENS_12float_e4m3_tENS5_IJlSB_lEEESI_SJ_NS4_8TiledMMAINS4_8MMA_AtomIJNS4_4SM904GMMA31MMA_64x128x32_F32E4M3E4M3_SS_TNILNSN_7ScaleInE1ELSP_1EEEEEENS4_6LayoutINS5_IJNSA_ILi2EEESB_SB_EEENS5_IJSB_NSA_ILi0EEESV_EEEEENS5_IJNS4_10UnderscoreESY_SY_EEEEENS4_13SM90_TMA_LOADENS4_14ComposedLayoutINS4_7SwizzleILi3ELi4ELi3EEENS4_18smem_ptr_flag_bitsILi8EEENSS_INS5_IJNSA_ILi8EEESG_EEENS5_IJSG_SB_EEEEEEEvNS4_8identityES11_S1B_vS1C_EENS_8epilogue10collective6detail29Sm90TmaWarpSpecializedAdapterINS1F_15DefaultEpilogueISI_SJ_SJ_NS1E_6thread17LinearCombinationISI_Li1EffLNS1J_9ScaleType4KindE0ELNS_15FloatRoundStyleE2ESI_EENS1_15EpilogueDefaultEEEEEvvEEEEvNT_6ParamsE,"aw",@nobits
	.sectionflags	@""
	.align	16
	.zero		1024


//--------------------- .nv.shared.reserved.0     --------------------------
	.section	.nv.shared.reserved.0,"aw",@nobits
	.weak		__nv_reservedSMEM_offset_0_alias
	.size		__nv_reservedSMEM_offset_0_alias, 0, 0
	.other		__nv_reservedSMEM_offset_0_alias,@"STO_CUDA_RESERVED_SHARED STV_DEFAULT"
__nv_reservedSMEM_offset_0_alias:
	.zero		0


//--------------------- .nv.global                --------------------------
	.section	.nv.global,"aw",@nobits
.nv.global:
	.type		_ZN40_INTERNAL_b5dcddc7_4_k_cu_e4319611_267164cute1_E,@object
	.size		_ZN40_INTERNAL_b5dcddc7_4_k_cu_e4319611_267164cute1_E,(_ZN40_INTERNAL_b5dcddc7_4_k_cu_e4319611_267164cuda3std3__45__cpo6cbeginE - _ZN40_INTERNAL_b5dcddc7_4_k_cu_e4319611_267164cute1_E)
_ZN40_INTERNAL_b5dcddc7_4_k_cu_e4319611_267164cute1_E:
	.zero		1
	.type		_ZN40_INTERNAL_b5dcddc7_4_k_cu_e4319611_267164cuda3std3__45__cpo6cbeginE,@object
	.size		_ZN40_INTERNAL_b5dcddc7_4_k_cu_e4319611_267164cuda3std3__45__cpo6cbeginE,(_ZN40_INTERNAL_b5dcddc7_4_k_cu_e4319611_267164cuda3std3__48in_placeE - _ZN40_INTERNAL_b5dcddc7_4_k_cu_e4319611_267164cuda3std3__45__cpo6cbeginE)
_ZN40_INTERNAL_b5dcddc7_4_k_cu_e4319611_267164cuda3std3__45__cpo6cbeginE:
	.zero		1
	.type		_ZN40_INTERNAL_b5dcddc7_4_k_cu_e4319611_267164cuda3std3__48in_placeE,@object
	.size		_ZN40_INTERNAL_b5dcddc7_4_k_cu_e4319611_267164cuda3std3__48in_placeE,(_ZN40_INTERNAL_b5dcddc7_4_k_cu_e4319611_267164cuda3std6ranges3__45__cpo9iter_moveE - _ZN40_INTERNAL_b5dcddc7_4_k_cu_e4319611_267164cuda3std3__48in_placeE)
_ZN40_INTERNAL_b5dcddc7_4_k_cu_e4319611_267164cuda3std3__48in_placeE:
	.zero		1
	.type		_ZN40_INTERNAL_b5dcddc7_4_k_cu_e4319611_267164cuda3std6ranges3__45__cpo9iter_moveE,@object
	.size		_ZN40_INTERNAL_b5dcddc7_4_k_cu_e4319611_267164cuda3std6ranges3__45__cpo9iter_moveE,(_ZN40_INTERNAL_b5dcddc7_4_k_cu_e4319611_267164cuda3std3__45__cpo5beginE - _ZN40_INTERNAL_b5dcddc7_4_k_cu_e4319611_267164cuda3std6ranges3__45__cpo9iter_moveE)
_ZN40_INTERNAL_b5dcddc7_4_k_cu_e4319611_267164cuda3std6ranges3__45__cpo9iter_moveE:
	.zero		1
	.type		_ZN40_INTERNAL_b5dcddc7_4_k_cu_e4319611_267164cuda3std3__45__cpo5beginE,@object
	.size		_ZN40_INTERNAL_b5dcddc7_4_k_cu_e4319611_267164cuda3std3__45__cpo5beginE,(_ZN40_INTERNAL_b5dcddc7_4_k_cu_e4319611_267164cuda3std3__442_GLOBAL__N__b5dcddc7_4_k_cu_e4319611_267166ignoreE - _ZN40_INTERNAL_b5dcddc7_4_k_cu_e4319611_267164cuda3std3__45__cpo5beginE)
_ZN40_INTERNAL_b5dcddc7_4_k_cu_e4319611_267164cuda3std3__45__cpo5beginE:
	.zero		1
	.type		_ZN40_INTERNAL_b5dcddc7_4_k_cu_e4319611_267164cuda3std3__442_GLOBAL__N__b5dcddc7_4_k_cu_e4319611_267166ignoreE,@object
	.size		_ZN40_INTERNAL_b5dcddc7_4_k_cu_e4319611_267164cuda3std3__442_GLOBAL__N__b5dcddc7_4_k_cu_e4319611_267166ignoreE,(_ZN40_INTERNAL_b5dcddc7_4_k_cu_e4319611_267164cute7productE - _ZN40_INTERNAL_b5dcddc7_4_k_cu_e4319611_267164cuda3std3__442_GLOBAL__N__b5dcddc7_4_k_cu_e4319611_267166ignoreE)
_ZN40_INTERNAL_b5dcddc7_4_k_cu_e4319611_267164cuda3std3__442_GLOBAL__N__b5dcddc7_4_k_cu_e4319611_267166ignoreE:
	.zero		1
	.type		_ZN40_INTERNAL_b5dcddc7_4_k_cu_e4319611_267164cute7productE,@object
	.size		_ZN40_INTERNAL_b5dcddc7_4_k_cu_e4319611_267164cute7productE,(_ZN40_INTERNAL_b5dcddc7_4_k_cu_e4319611_267164cuda3std3__45__cpo3endE - _ZN40_INTERNAL_b5dcddc7_4_k_cu_e4319611_267164cute7productE)
_ZN40_INTERNAL_b5dcddc7_4_k_cu_e4319611_267164cute7productE:
	.zero		1
	.type		_ZN40_INTERNAL_b5dcddc7_4_k_cu_e4319611_267164cuda3std3__45__cpo3endE,@object
	.size		_ZN40_INTERNAL_b5dcddc7_4_k_cu_e4319611_267164cuda3std3__45__cpo3endE,(_ZN40_INTERNAL_b5dcddc7_4_k_cu_e4319611_267164cuda3std3__419piecewise_constructE - _ZN40_INTERNAL_b5dcddc7_4_k_cu_e4319611_267164cuda3std3__45__cpo3endE)
_ZN40_INTERNAL_b5dcddc7_4_k_cu_e4319611_267164cuda3std3__45__cpo3endE:
	.zero		1
	.type		_ZN40_INTERNAL_b5dcddc7_4_k_cu_e4319611_267164cuda3std3__419piecewise_constructE,@object
	.size		_ZN40_INTERNAL_b5dcddc7_4_k_cu_e4319611_267164cuda3std3__419piecewise_constructE,(_ZN40_INTERNAL_b5dcddc7_4_k_cu_e4319611_267164cuda3std3__45__cpo4cendE - _ZN40_INTERNAL_b5dcddc7_4_k_cu_e4319611_267164cuda3std3__419piecewise_constructE)
_ZN40_INTERNAL_b5dcddc7_4_k_cu_e4319611_267164cuda3std3__419piecewise_constructE:
	.zero		1
	.type		_ZN40_INTERNAL_b5dcddc7_4_k_cu_e4319611_267164cuda3std3__45__cpo4cendE,@object
	.size		_ZN40_INTERNAL_b5dcddc7_4_k_cu_e4319611_267164cuda3std3__45__cpo4cendE,(_ZN40_INTERNAL_b5dcddc7_4_k_cu_e4319611_267164cuda3std6ranges3__45__cpo4swapE - _ZN40_INTERNAL_b5dcddc7_4_k_cu_e4319611_267164cuda3std3__45__cpo4cendE)
_ZN40_INTERNAL_b5dcddc7_4_k_cu_e4319611_267164cuda3std3__45__cpo4cendE:
	.zero		1
	.type		_ZN40_INTERNAL_b5dcddc7_4_k_cu_e4319611_267164cuda3std6ranges3__45__cpo4swapE,@object
	.size		_ZN40_INTERNAL_b5dcddc7_4_k_cu_e4319611_267164cuda3std6ranges3__45__cpo4swapE,(.L_7 - _ZN40_INTERNAL_b5dcddc7_4_k_cu_e4319611_267164cuda3std6ranges3__45__cpo4swapE)
_ZN40_INTERNAL_b5dcddc7_4_k_cu_e4319611_267164cuda3std6ranges3__45__cpo4swapE:
	.zero		1
.L_7:


//--------------------- .nv.constant0._ZN7cutlass13device_kernelINS_4gemm6kernel13GemmUniversalIN4cute5tupleIJiiiiEEENS1_10collective13CollectiveMmaINS1_37MainloopSm90TmaGmmaWarpSpecializedFP8ILi7ENS5_IJNS4_1CILi1EEESB_SB_EEENS1_35KernelTmaWarpSpecializedCooperativeEEENS5_IJNSA_ILi256EEENSA_ILi128EEESG_EEENS_12float_e4m3_tENS5_IJlSB_lEEESI_SJ_NS4_8TiledMMAINS4_8MMA_AtomIJNS4_4SM904GMMA31MMA_64x128x32_F32E4M3E4M3_SS_TNILNSN_7ScaleInE1ELSP_1EEEEEENS4_6LayoutINS5_IJNSA_ILi2EEESB_SB_EEENS5_IJSB_NSA_ILi0EEESV_EEEEENS5_IJNS4_10UnderscoreESY_SY_EEEEENS4_13SM90_TMA_LOADENS4_14ComposedLayoutINS4_7SwizzleILi3ELi4ELi3EEENS4_18smem_ptr_flag_bitsILi8EEENSS_INS5_IJNSA_ILi8EEESG_EEENS5_IJSG_SB_EEEEEEEvNS4_8identityES11_S1B_vS1C_EENS_8epilogue10collective6detail29Sm90TmaWarpSpecializedAdapterINS1F_15DefaultEpilogueISI_SJ_SJ_NS1E_6thread17LinearCombinationISI_Li1EffLNS1J_9ScaleType4KindE0ELNS_15FloatRoundStyleE2ESI_EENS1_15EpilogueDefaultEEEEEvvEEEEvNT_6ParamsE --------------------------
	.section	.nv.constant0._ZN7cutlass13device_kernelINS_4gemm6kernel13GemmUniversalIN4cute5tupleIJiiiiEEENS1_10collective13CollectiveMmaINS1_37MainloopSm90TmaGmmaWarpSpecializedFP8ILi7ENS5_IJNS4_1CILi1EEESB_SB_EEENS1_35KernelTmaWarpSpecializedCooperativeEEENS5_IJNSA_ILi256EEENSA_ILi128EEESG_EEENS_12float_e4m3_tENS5_IJlSB_lEEESI_SJ_NS4_8TiledMMAINS4_8MMA_AtomIJNS4_4SM904GMMA31MMA_64x128x32_F32E4M3E4M3_SS_TNILNSN_7ScaleInE1ELSP_1EEEEEENS4_6LayoutINS5_IJNSA_ILi2EEESB_SB_EEENS5_IJSB_NSA_ILi0EEESV_EEEEENS5_IJNS4_10UnderscoreESY_SY_EEEEENS4_13SM90_TMA_LOADENS4_14ComposedLayoutINS4_7SwizzleILi3ELi4ELi3EEENS4_18smem_ptr_flag_bitsILi8EEENSS_INS5_IJNSA_ILi8EEESG_EEENS5_IJSG_SB_EEEEEEEvNS4_8identityES11_S1B_vS1C_EENS_8epilogue10collective6detail29Sm90TmaWarpSpecializedAdapterINS1F_15DefaultEpilogueISI_SJ_SJ_NS1E_6thread17LinearCombinationISI_Li1EffLNS1J_9ScaleType4KindE0ELNS_15FloatRoundStyleE2ESI_EENS1_15EpilogueDefaultEEEEEvvEEEEvNT_6ParamsE,"a",@progbits
	.sectionflags	@""
	.align	4
.nv.constant0._ZN7cutlass13device_kernelINS_4gemm6kernel13GemmUniversalIN4cute5tupleIJiiiiEEENS1_10collective13CollectiveMmaINS1_37MainloopSm90TmaGmmaWarpSpecializedFP8ILi7ENS5_IJNS4_1CILi1EEESB_SB_EEENS1_35KernelTmaWarpSpecializedCooperativeEEENS5_IJNSA_ILi256EEENSA_ILi128EEESG_EEENS_12float_e4m3_tENS5_IJlSB_lEEESI_SJ_NS4_8TiledMMAINS4_8MMA_AtomIJNS4_4SM904GMMA31MMA_64x128x32_F32E4M3E4M3_SS_TNILNSN_7ScaleInE1ELSP_1EEEEEENS4_6LayoutINS5_IJNSA_ILi2EEESB_SB_EEENS5_IJSB_NSA_ILi0EEESV_EEEEENS5_IJNS4_10UnderscoreESY_SY_EEEEENS4_13SM90_TMA_LOADENS4_14ComposedLayoutINS4_7SwizzleILi3ELi4ELi3EEENS4_18smem_ptr_flag_bitsILi8EEENSS_INS5_IJNSA_ILi8EEESG_EEENS5_IJSG_SB_EEEEEEEvNS4_8identityES11_S1B_vS1C_EENS_8epilogue10collective6detail29Sm90TmaWarpSpecializedAdapterINS1F_15DefaultEpilogueISI_SJ_SJ_NS1E_6thread17LinearCombinationISI_Li1EffLNS1J_9ScaleType4KindE0ELNS_15FloatRoundStyleE2ESI_EENS1_15EpilogueDefaultEEEEEvvEEEEvNT_6ParamsE:
	.zero		1664


//--------------------- SYMBOLS --------------------------

	.type		.nv.reservedSmem.offset0,@object
	.size		.nv.reservedSmem.offset0,0x4
